	.target	sm_100a

	.elftype	@"ET_EXEC"


//--------------------- .note.nv.tkinfo           --------------------------
	.section	.note.nv.tkinfo,"",@"SHT_NOTE"
	.sectionflags	@"SHF_NOTE_NV_TKINFO"
	.tkinfo
        /*0018*/ 	.word	0x00000002
        /*0030*/ 	.string	""
        /*0030*/ 	.string	"ptxas"
        /*0030*/ 	.string	"Cuda compilation tools, release 13.0, V13.0.88"
        /*0030*/ 	.string	"Build cuda_13.0.r13.0/compiler.36424714_0"
        /*0030*/ 	.string	"-arch sm_100a -m 64 "



//--------------------- .note.nv.cuinfo           --------------------------
	.section	.note.nv.cuinfo,"",@"SHT_NOTE"
	.sectionflags	@"SHF_NOTE_NV_CUINFO"
        /*0018*/ 	.short	0x0002
        /*001a*/ 	.short	0x0064
        /*001c*/ 	.short	0x0082
	.zero		2


//--------------------- .nv.info                  --------------------------
	.section	.nv.info,"",@"SHT_CUDA_INFO"
	.align	4


	//----- nvinfo : EIATTR_REGCOUNT
	.align		4
        /*0000*/ 	.byte	0x04, 0x2f
        /*0002*/ 	.short	(.L_19 - .L_18)
	.align		4
.L_18:
        /*0004*/ 	.word	index@(_ZN7cutlass13device_kernelINS_4gemm6kernel13GemmUniversalIN4cute5tupleIJiiiiEEENS1_10collective13CollectiveMmaINS1_35MainloopSm100TmaUmmaWarpSpecializedILi8ELi2ELi4ENS5_IJNS4_1CILi4EEENSA_ILi2EEENSA_ILi1EEEEEEEENS5_IJNSA_ILi64EEENSA_ILi128EEESG_EEENS_6half_tENS5_IJlSD_lEEESJ_SK_NS4_8TiledMMAINS4_8MMA_AtomIJNS4_20SM100_MMA_F16BF16_SSISJ_SJ_fLi64ELi128ELNS4_4UMMA5MajorE0ELSP_0ELNSO_7ScaleInE0ELSQ_0EEEEEENS4_6LayoutINS5_IJSD_SD_SD_EEENS5_IJNSA_ILi0EEESV_SV_EEEEENS5_IJNS4_10UnderscoreESY_SY_EEEEENS4_23SM90_TMA_LOAD_MULTICASTENS4_14ComposedLayoutINS4_7SwizzleILi3ELi4ELi3EEENS4_18smem_ptr_flag_bitsILi16EEENST_INS5_IJNSA_ILi8EEESG_EEENS5_IJSG_SD_EEEEEEEvNS4_8identityES11_S1B_vS1C_EENS_8epilogue10collective18CollectiveEpilogueINS1E_23Sm100TmaWarpSpecializedILi4ELi2ELi16ELb1ELb0EEEJSI_NS5_IJNST_ISG_SD_EENST_INSA_ILi32EEESD_EEEEESJ_SK_SJ_SK_NS1E_6fusion15FusionCallbacksIS1I_NS1N_17LinearCombinationISJ_fSJ_fLNS_15FloatRoundStyleE2EEESI_S1M_JEEENS4_5SM1004TMEM4LOAD26SM100_TMEM_LOAD_16dp256b4xENS4_13SM90_TMA_LOADENS12_INS13_ILi2ELi4ELi3EEES16_NST_INS5_IJS17_S1K_EEENS5_IJS1K_SD_EEEEEEENS4_17SM75_U32x4_LDSM_NENS4_14SM90_TMA_STOREES22_NS4_17SM90_U32x4_STSM_NENS4_39AutoVectorizingCopyWithAssumedAlignmentILi128EEEEEEvvEEEEvNT_6ParamsE)
        /*0008*/ 	.word	0x00000044


	//----- nvinfo : EIATTR_FRAME_SIZE
	.align		4
.L_19:
        /*000c*/ 	.byte	0x04, 0x11
        /*000e*/ 	.short	(.L_21 - .L_20)
	.align		4
.L_20:
        /*0010*/ 	.word	index@($__internal_2_$__cuda_sm10x_tcgen05_guardrail_trap_unallocated_columns_being_dealloced)
        /*0014*/ 	.word	0x00000000


	//----- nvinfo : EIATTR_FRAME_SIZE
	.align		4
.L_21:
        /*0018*/ 	.byte	0x04, 0x11
        /*001a*/ 	.short	(.L_23 - .L_22)
	.align		4
.L_22:
        /*001c*/ 	.word	index@($__internal_1_$__cuda_sm10x_tcgen05_guardrail_trap_phase_invalid_during_alloc)
        /*0020*/ 	.word	0x00000000


	//----- nvinfo : EIATTR_FRAME_SIZE
	.align		4
.L_23:
        /*0024*/ 	.byte	0x04, 0x11
        /*0026*/ 	.short	(.L_25 - .L_24)
	.align		4
.L_24:
        /*0028*/ 	.word	index@($__internal_0_$__cuda_sm10x_tcgen05_guardrail_trap_col_being_dealloced_not_returned_by_alloc)
        /*002c*/ 	.word	0x00000000


	//----- nvinfo : EIATTR_FRAME_SIZE
	.align		4
.L_25:
        /*0030*/ 	.byte	0x04, 0x11
        /*0032*/ 	.short	(.L_27 - .L_26)
	.align		4
.L_26:
        /*0034*/ 	.word	index@(_ZN7cutlass13device_kernelINS_4gemm6kernel13GemmUniversalIN4cute5tupleIJiiiiEEENS1_10collective13CollectiveMmaINS1_35MainloopSm100TmaUmmaWarpSpecializedILi8ELi2ELi4ENS5_IJNS4_1CILi4EEENSA_ILi2EEENSA_ILi1EEEEEEEENS5_IJNSA_ILi64EEENSA_ILi128EEESG_EEENS_6half_tENS5_IJlSD_lEEESJ_SK_NS4_8TiledMMAINS4_8MMA_AtomIJNS4_20SM100_MMA_F16BF16_SSISJ_SJ_fLi64ELi128ELNS4_4UMMA5MajorE0ELSP_0ELNSO_7ScaleInE0ELSQ_0EEEEEENS4_6LayoutINS5_IJSD_SD_SD_EEENS5_IJNSA_ILi0EEESV_SV_EEEEENS5_IJNS4_10UnderscoreESY_SY_EEEEENS4_23SM90_TMA_LOAD_MULTICASTENS4_14ComposedLayoutINS4_7SwizzleILi3ELi4ELi3EEENS4_18smem_ptr_flag_bitsILi16EEENST_INS5_IJNSA_ILi8EEESG_EEENS5_IJSG_SD_EEEEEEEvNS4_8identityES11_S1B_vS1C_EENS_8epilogue10collective18CollectiveEpilogueINS1E_23Sm100TmaWarpSpecializedILi4ELi2ELi16ELb1ELb0EEEJSI_NS5_IJNST_ISG_SD_EENST_INSA_ILi32EEESD_EEEEESJ_SK_SJ_SK_NS1E_6fusion15FusionCallbacksIS1I_NS1N_17LinearCombinationISJ_fSJ_fLNS_15FloatRoundStyleE2EEESI_S1M_JEEENS4_5SM1004TMEM4LOAD26SM100_TMEM_LOAD_16dp256b4xENS4_13SM90_TMA_LOADENS12_INS13_ILi2ELi4ELi3EEES16_NST_INS5_IJS17_S1K_EEENS5_IJS1K_SD_EEEEEEENS4_17SM75_U32x4_LDSM_NENS4_14SM90_TMA_STOREES22_NS4_17SM90_U32x4_STSM_NENS4_39AutoVectorizingCopyWithAssumedAlignmentILi128EEEEEEvvEEEEvNT_6ParamsE)
        /*0038*/ 	.word	0x00000000


	//----- nvinfo : EIATTR_MIN_STACK_SIZE
	.align		4
.L_27:
        /*003c*/ 	.byte	0x04, 0x12
        /*003e*/ 	.short	(.L_29 - .L_28)
	.align		4
.L_28:
        /*0040*/ 	.word	index@(_ZN7cutlass13device_kernelINS_4gemm6kernel13GemmUniversalIN4cute5tupleIJiiiiEEENS1_10collective13CollectiveMmaINS1_35MainloopSm100TmaUmmaWarpSpecializedILi8ELi2ELi4ENS5_IJNS4_1CILi4EEENSA_ILi2EEENSA_ILi1EEEEEEEENS5_IJNSA_ILi64EEENSA_ILi128EEESG_EEENS_6half_tENS5_IJlSD_lEEESJ_SK_NS4_8TiledMMAINS4_8MMA_AtomIJNS4_20SM100_MMA_F16BF16_SSISJ_SJ_fLi64ELi128ELNS4_4UMMA5MajorE0ELSP_0ELNSO_7ScaleInE0ELSQ_0EEEEEENS4_6LayoutINS5_IJSD_SD_SD_EEENS5_IJNSA_ILi0EEESV_SV_EEEEENS5_IJNS4_10UnderscoreESY_SY_EEEEENS4_23SM90_TMA_LOAD_MULTICASTENS4_14ComposedLayoutINS4_7SwizzleILi3ELi4ELi3EEENS4_18smem_ptr_flag_bitsILi16EEENST_INS5_IJNSA_ILi8EEESG_EEENS5_IJSG_SD_EEEEEEEvNS4_8identityES11_S1B_vS1C_EENS_8epilogue10collective18CollectiveEpilogueINS1E_23Sm100TmaWarpSpecializedILi4ELi2ELi16ELb1ELb0EEEJSI_NS5_IJNST_ISG_SD_EENST_INSA_ILi32EEESD_EEEEESJ_SK_SJ_SK_NS1E_6fusion15FusionCallbacksIS1I_NS1N_17LinearCombinationISJ_fSJ_fLNS_15FloatRoundStyleE2EEESI_S1M_JEEENS4_5SM1004TMEM4LOAD26SM100_TMEM_LOAD_16dp256b4xENS4_13SM90_TMA_LOADENS12_INS13_ILi2ELi4ELi3EEES16_NST_INS5_IJS17_S1K_EEENS5_IJS1K_SD_EEEEEEENS4_17SM75_U32x4_LDSM_NENS4_14SM90_TMA_STOREES22_NS4_17SM90_U32x4_STSM_NENS4_39AutoVectorizingCopyWithAssumedAlignmentILi128EEEEEEvvEEEEvNT_6ParamsE)
        /*0044*/ 	.word	0x00000000
.L_29:


//--------------------- .nv.compat                --------------------------
	.section	.nv.compat,"",@"SHT_CUDA_COMPAT_INFO"
	.align	4
        /*0000*/ 	.byte	0x02, 0x09, 0x01, 0x00, 0x02, 0x02, 0x02, 0x00, 0x02, 0x05, 0x05, 0x00, 0x03, 0x07, 0x01, 0x01
        /*0010*/ 	.byte	0x02, 0x03, 0x01, 0x00, 0x02, 0x06, 0x01, 0x00, 0x04, 0x0b, 0x08, 0x00, 0x09, 0x00, 0x00, 0x00
        /*0020*/ 	.byte	0x00, 0x00, 0x00, 0x00


//--------------------- .nv.info._ZN7cutlass13device_kernelINS_4gemm6kernel13GemmUniversalIN4cute5tupleIJiiiiEEENS1_10collective13CollectiveMmaINS1_35MainloopSm100TmaUmmaWarpSpecializedILi8ELi2ELi4ENS5_IJNS4_1CILi4EEENSA_ILi2EEENSA_ILi1EEEEEEEENS5_IJNSA_ILi64EEENSA_ILi128EEESG_EEENS_6half_tENS5_IJlSD_lEEESJ_SK_NS4_8TiledMMAINS4_8MMA_AtomIJNS4_20SM100_MMA_F16BF16_SSISJ_SJ_fLi64ELi128ELNS4_4UMMA5MajorE0ELSP_0ELNSO_7ScaleInE0ELSQ_0EEEEEENS4_6LayoutINS5_IJSD_SD_SD_EEENS5_IJNSA_ILi0EEESV_SV_EEEEENS5_IJNS4_10UnderscoreESY_SY_EEEEENS4_23SM90_TMA_LOAD_MULTICASTENS4_14ComposedLayoutINS4_7SwizzleILi3ELi4ELi3EEENS4_18smem_ptr_flag_bitsILi16EEENST_INS5_IJNSA_ILi8EEESG_EEENS5_IJSG_SD_EEEEEEEvNS4_8identityES11_S1B_vS1C_EENS_8epilogue10collective18CollectiveEpilogueINS1E_23Sm100TmaWarpSpecializedILi4ELi2ELi16ELb1ELb0EEEJSI_NS5_IJNST_ISG_SD_EENST_INSA_ILi32EEESD_EEEEESJ_SK_SJ_SK_NS1E_6fusion15FusionCallbacksIS1I_NS1N_17LinearCombinationISJ_fSJ_fLNS_15FloatRoundStyleE2EEESI_S1M_JEEENS4_5SM1004TMEM4LOAD26SM100_TMEM_LOAD_16dp256b4xENS4_13SM90_TMA_LOADENS12_INS13_ILi2ELi4ELi3EEES16_NST_INS5_IJS17_S1K_EEENS5_IJS1K_SD_EEEEEEENS4_17SM75_U32x4_LDSM_NENS4_14SM90_TMA_STOREES22_NS4_17SM90_U32x4_STSM_NENS4_39AutoVectorizingCopyWithAssumedAlignmentILi128EEEEEEvvEEEEvNT_6ParamsE --------------------------
	.section	.nv.info._ZN7cutlass13device_kernelINS_4gemm6kernel13GemmUniversalIN4cute5tupleIJiiiiEEENS1_10collective13CollectiveMmaINS1_35MainloopSm100TmaUmmaWarpSpecializedILi8ELi2ELi4ENS5_IJNS4_1CILi4EEENSA_ILi2EEENSA_ILi1EEEEEEEENS5_IJNSA_ILi64EEENSA_ILi128EEESG_EEENS_6half_tENS5_IJlSD_lEEESJ_SK_NS4_8TiledMMAINS4_8MMA_AtomIJNS4_20SM100_MMA_F16BF16_SSISJ_SJ_fLi64ELi128ELNS4_4UMMA5MajorE0ELSP_0ELNSO_7ScaleInE0ELSQ_0EEEEEENS4_6LayoutINS5_IJSD_SD_SD_EEENS5_IJNSA_ILi0EEESV_SV_EEEEENS5_IJNS4_10UnderscoreESY_SY_EEEEENS4_23SM90_TMA_LOAD_MULTICASTENS4_14ComposedLayoutINS4_7SwizzleILi3ELi4ELi3EEENS4_18smem_ptr_flag_bitsILi16EEENST_INS5_IJNSA_ILi8EEESG_EEENS5_IJSG_SD_EEEEEEEvNS4_8identityES11_S1B_vS1C_EENS_8epilogue10collective18CollectiveEpilogueINS1E_23Sm100TmaWarpSpecializedILi4ELi2ELi16ELb1ELb0EEEJSI_NS5_IJNST_ISG_SD_EENST_INSA_ILi32EEESD_EEEEESJ_SK_SJ_SK_NS1E_6fusion15FusionCallbacksIS1I_NS1N_17LinearCombinationISJ_fSJ_fLNS_15FloatRoundStyleE2EEESI_S1M_JEEENS4_5SM1004TMEM4LOAD26SM100_TMEM_LOAD_16dp256b4xENS4_13SM90_TMA_LOADENS12_INS13_ILi2ELi4ELi3EEES16_NST_INS5_IJS17_S1K_EEENS5_IJS1K_SD_EEEEEEENS4_17SM75_U32x4_LDSM_NENS4_14SM90_TMA_STOREES22_NS4_17SM90_U32x4_STSM_NENS4_39AutoVectorizingCopyWithAssumedAlignmentILi128EEEEEEvvEEEEvNT_6ParamsE,"",@"SHT_CUDA_INFO"
	.sectionflags	@""
	.align	4


	//----- nvinfo : EIATTR_CUDA_API_VERSION
	.align		4
        /*0000*/ 	.byte	0x04, 0x37
        /*0002*/ 	.short	(.L_31 - .L_30)
.L_30:
        /*0004*/ 	.word	0x00000082


	//----- nvinfo : EIATTR_KPARAM_INFO
	.align		4
.L_31:
        /*0008*/ 	.byte	0x04, 0x17
        /*000a*/ 	.short	(.L_33 - .L_32)
.L_32:
        /*000c*/ 	.word	0x00000000
        /*0010*/ 	.short	0x0000
        /*0012*/ 	.short	0x0000
        /*0014*/ 	.byte	0x00, 0xf0, 0x01, 0x20


	//----- nvinfo : EIATTR_AT_ENTRY_FRAGMENTS
	.align		4
.L_33:
        /*0018*/ 	.byte	0x04, 0x4f
        /*001a*/ 	.short	(.L_35 - .L_34)


	//   ....[0]....
.L_34:
        /*001c*/ 	.word	0x00000006


	//----- nvinfo : EIATTR_RESERVED_SMEM_USED
	.align		4
.L_35:
        /*0020*/ 	.byte	0x01, 0x41
	.zero		2


	//----- nvinfo : EIATTR_SPARSE_MMA_MASK
	.align		4
        /*0024*/ 	.byte	0x03, 0x50
        /*0026*/ 	.short	0x0000


	//----- nvinfo : EIATTR_TCGEN05_1CTA_USED
	.align		4
        /*0028*/ 	.byte	0x01, 0x51
	.zero		2


	//----- nvinfo : EIATTR_MAXREG_COUNT
	.align		4
        /*002c*/ 	.byte	0x03, 0x1b
        /*002e*/ 	.short	0x00ff


	//----- nvinfo : EIATTR_NUM_BARRIERS
	.align		4
        /*0030*/ 	.byte	0x02, 0x4c
        /*0032*/ 	.byte	0x07
	.zero		1


	//----- nvinfo : EIATTR_EXTERNS
	.align		4
        /*0034*/ 	.byte	0x04, 0x0f
        /*0036*/ 	.short	(.L_37 - .L_36)


	//   ....[0]....
	.align		4
.L_36:
        /*0038*/ 	.word	index@(__assertfail)


	//----- nvinfo : EIATTR_MERCURY_ISA_VERSION
	.align		4
.L_37:
        /*003c*/ 	.byte	0x03, 0x5f
        /*003e*/ 	.short	0x0101


	//----- nvinfo : EIATTR_INT_WARP_WIDE_INSTR_OFFSETS
	.align		4
        /*0040*/ 	.byte	0x04, 0x31
        /*0042*/ 	.short	(.L_39 - .L_38)


	//   ....[0]....
.L_38:
        /*0044*/ 	.word	0x00004280


	//   ....[1]....
        /*0048*/ 	.word	0x000042b0


	//   ....[2]....
        /*004c*/ 	.word	0x000042d0


	//   ....[3]....
        /*0050*/ 	.word	0x00004e50


	//   ....[4]....
        /*0054*/ 	.word	0x00004ec0


	//   ....[5]....
        /*0058*/ 	.word	0x00004f90


	//   ....[6]....
        /*005c*/ 	.word	0x00005010


	//   ....[7]....
        /*0060*/ 	.word	0x00005100


	//   ....[8]....
        /*0064*/ 	.word	0x00005180


	//   ....[9]....
        /*0068*/ 	.word	0x00005260


	//   ....[10]....
        /*006c*/ 	.word	0x00005310


	//----- nvinfo : EIATTR_COOP_GROUP_MASK_REGIDS
	.align		4
.L_39:
        /*0070*/ 	.byte	0x04, 0x29
        /*0072*/ 	.short	(.L_41 - .L_40)


	//   ....[0]....
.L_40:
        /*0074*/ 	.word	0xffffffff


	//   ....[1]....
        /*0078*/ 	.word	0xffffffff


	//   ....[2]....
        /*007c*/ 	.word	0xffffffff


	//   ....[3]....
        /*0080*/ 	.word	0xffffffff


	//   ....[4]....
        /*0084*/ 	.word	0xffffffff


	//   ....[5]....
        /*0088*/ 	.word	0xffffffff


	//   ....[6]....
        /*008c*/ 	.word	0xffffffff


	//   ....[7]....
        /*0090*/ 	.word	0xffffffff


	//   ....[8]....
        /*0094*/ 	.word	0xffffffff


	//   ....[9]....
        /*0098*/ 	.word	0xffffffff


	//   ....[10]....
        /*009c*/ 	.word	0xffffffff


	//   ....[11]....
        /*00a0*/ 	.word	0xffffffff


	//   ....[12]....
        /*00a4*/ 	.word	0xffffffff


	//   ....[13]....
        /*00a8*/ 	.word	0xffffffff


	//----- nvinfo : EIATTR_COOP_GROUP_INSTR_OFFSETS
	.align		4
.L_41:
        /*00ac*/ 	.byte	0x04, 0x28
        /*00ae*/ 	.short	(.L_43 - .L_42)


	//   ....[0]....
.L_42:
        /*00b0*/ 	.word	0x00000080


	//   ....[1]....
        /*00b4*/ 	.word	0x000004f0


	//   ....[2]....
        /*00b8*/ 	.word	0x00000750


	//   ....[3]....
        /*00bc*/ 	.word	0x000008f0


	//   ....[4]....
        /*00c0*/ 	.word	0x000009f0


	//   ....[5]....
        /*00c4*/ 	.word	0x00000b60


	//   ....[6]....
        /*00c8*/ 	.word	0x00000d00


	//   ....[7]....
        /*00cc*/ 	.word	0x00000eb0


	//   ....[8]....
        /*00d0*/ 	.word	0x00002340


	//   ....[9]....
        /*00d4*/ 	.word	0x00003470


	//   ....[10]....
        /*00d8*/ 	.word	0x00003680


	//   ....[11]....
        /*00dc*/ 	.word	0x000036b0


	//   ....[12]....
        /*00e0*/ 	.word	0x00004160


	//   ....[13]....
        /*00e4*/ 	.word	0x00004390


	//----- nvinfo : EIATTR_VRC_CTA_INIT_COUNT
	.align		4
.L_43:
        /*00e8*/ 	.byte	0x02, 0x4a
        /*00ea*/ 	.byte	0x80
	.zero		1


	//----- nvinfo : EIATTR_SYSCALL_OFFSETS
	.align		4
        /*00ec*/ 	.byte	0x04, 0x46
        /*00ee*/ 	.short	(.L_45 - .L_44)


	//   ....[0]....
.L_44:
        /*00f0*/ 	.word	0x00005fa0


	//   ....[1]....
        /*00f4*/ 	.word	0x00006090


	//   ....[2]....
        /*00f8*/ 	.word	0x00006820


	//   ....[3]....
        /*00fc*/ 	.word	0x000070d0


	//   ....[4]....
        /*0100*/ 	.word	0x00007960


	//   ....[5]....
        /*0104*/ 	.word	0x000081e0


	//----- nvinfo : EIATTR_MBARRIER_INSTR_OFFSETS
	.align		4
.L_45:
        /*0108*/ 	.byte	0x04, 0x39
        /*010a*/ 	.short	(.L_47 - .L_46)


	//   ....[0]....
.L_46:
        /*010c*/ 	.word	0x00000630
        /*0110*/ 	.word	0x000000ff
        /*0114*/ 	.word	0x00000000
        /*0118*/ 	.short	0x0100
        /*011a*/ 	.byte	0x04
	.zero		1


	//   ....[1]....
        /*011c*/ 	.word	0x00000640
        /*0120*/ 	.word	0x000000ff
        /*0124*/ 	.word	0x00000040
        /*0128*/ 	.short	0x0100
        /*012a*/ 	.byte	0x04
	.zero		1


	//   ....[2]....
        /*012c*/ 	.word	0x00000650
        /*0130*/ 	.word	0x000000ff
        /*0134*/ 	.word	0x00000008
        /*0138*/ 	.short	0x0100
        /*013a*/ 	.byte	0x04
	.zero		1


	//   ....[3]....
        /*013c*/ 	.word	0x00000660
        /*0140*/ 	.word	0x000000ff
        /*0144*/ 	.word	0x00000048
        /*0148*/ 	.short	0x0100
        /*014a*/ 	.byte	0x04
	.zero		1


	//   ....[4]....
        /*014c*/ 	.word	0x00000670
        /*0150*/ 	.word	0x000000ff
        /*0154*/ 	.word	0x00000010
        /*0158*/ 	.short	0x0100
        /*015a*/ 	.byte	0x04
	.zero		1


	//   ....[5]....
        /*015c*/ 	.word	0x00000680
        /*0160*/ 	.word	0x000000ff
        /*0164*/ 	.word	0x00000050
        /*0168*/ 	.short	0x0100
        /*016a*/ 	.byte	0x04
	.zero		1


	//   ....[6]....
        /*016c*/ 	.word	0x00000690
        /*0170*/ 	.word	0x000000ff
        /*0174*/ 	.word	0x00000018
        /*0178*/ 	.short	0x0100
        /*017a*/ 	.byte	0x04
	.zero		1


	//   ....[7]....
        /*017c*/ 	.word	0x000006a0
        /*0180*/ 	.word	0x000000ff
        /*0184*/ 	.word	0x00000058
        /*0188*/ 	.short	0x0100
        /*018a*/ 	.byte	0x04
	.zero		1


	//   ....[8]....
        /*018c*/ 	.word	0x000006b0
        /*0190*/ 	.word	0x000000ff
        /*0194*/ 	.word	0x00000020
        /*0198*/ 	.short	0x0100
        /*019a*/ 	.byte	0x04
	.zero		1


	//   ....[9]....
        /*019c*/ 	.word	0x000006c0
        /*01a0*/ 	.word	0x000000ff
        /*01a4*/ 	.word	0x00000060
        /*01a8*/ 	.short	0x0100
        /*01aa*/ 	.byte	0x04
	.zero		1


	//   ....[10]....
        /*01ac*/ 	.word	0x000006d0
        /*01b0*/ 	.word	0x000000ff
        /*01b4*/ 	.word	0x00000028
        /*01b8*/ 	.short	0x0100
        /*01ba*/ 	.byte	0x04
	.zero		1


	//   ....[11]....
        /*01bc*/ 	.word	0x000006e0
        /*01c0*/ 	.word	0x000000ff
        /*01c4*/ 	.word	0x00000068
        /*01c8*/ 	.short	0x0100
        /*01ca*/ 	.byte	0x04
	.zero		1


	//   ....[12]....
        /*01cc*/ 	.word	0x000006f0
        /*01d0*/ 	.word	0x000000ff
        /*01d4*/ 	.word	0x00000030
        /*01d8*/ 	.short	0x0100
        /*01da*/ 	.byte	0x04
	.zero		1


	//   ....[13]....
        /*01dc*/ 	.word	0x00000700
        /*01e0*/ 	.word	0x000000ff
        /*01e4*/ 	.word	0x00000070
        /*01e8*/ 	.short	0x0100
        /*01ea*/ 	.byte	0x04
	.zero		1


	//   ....[14]....
        /*01ec*/ 	.word	0x00000710
        /*01f0*/ 	.word	0x000000ff
        /*01f4*/ 	.word	0x00000038
        /*01f8*/ 	.short	0x0100
        /*01fa*/ 	.byte	0x04
	.zero		1


	//   ....[15]....
        /*01fc*/ 	.word	0x00000720
        /*0200*/ 	.word	0x000000ff
        /*0204*/ 	.word	0x00000078
        /*0208*/ 	.short	0x0100
        /*020a*/ 	.byte	0x04
	.zero		1


	//   ....[16]....
        /*020c*/ 	.word	0x00000860
        /*0210*/ 	.word	0x000000ff
        /*0214*/ 	.word	0x00000080
        /*0218*/ 	.short	0x0100
        /*021a*/ 	.byte	0x04
	.zero		1


	//   ....[17]....
        /*021c*/ 	.word	0x00000870
        /*0220*/ 	.word	0x000000ff
        /*0224*/ 	.word	0x000000a0
        /*0228*/ 	.short	0x0100
        /*022a*/ 	.byte	0x04
	.zero		1


	//   ....[18]....
        /*022c*/ 	.word	0x00000880
        /*0230*/ 	.word	0x000000ff
        /*0234*/ 	.word	0x00000088
        /*0238*/ 	.short	0x0100
        /*023a*/ 	.byte	0x04
	.zero		1


	//   ....[19]....
        /*023c*/ 	.word	0x00000890
        /*0240*/ 	.word	0x000000ff
        /*0244*/ 	.word	0x000000a8
        /*0248*/ 	.short	0x0100
        /*024a*/ 	.byte	0x04
	.zero		1


	//   ....[20]....
        /*024c*/ 	.word	0x000008a0
        /*0250*/ 	.word	0x000000ff
        /*0254*/ 	.word	0x00000090
        /*0258*/ 	.short	0x0100
        /*025a*/ 	.byte	0x04
	.zero		1


	//   ....[21]....
        /*025c*/ 	.word	0x000008b0
        /*0260*/ 	.word	0x000000ff
        /*0264*/ 	.word	0x000000b0
        /*0268*/ 	.short	0x0100
        /*026a*/ 	.byte	0x04
	.zero		1


	//   ....[22]....
        /*026c*/ 	.word	0x000008c0
        /*0270*/ 	.word	0x000000ff
        /*0274*/ 	.word	0x00000098
        /*0278*/ 	.short	0x0100
        /*027a*/ 	.byte	0x04
	.zero		1


	//   ....[23]....
        /*027c*/ 	.word	0x000008d0
        /*0280*/ 	.word	0x000000ff
        /*0284*/ 	.word	0x000000b8
        /*0288*/ 	.short	0x0100
        /*028a*/ 	.byte	0x04
	.zero		1


	//   ....[24]....
        /*028c*/ 	.word	0x000009c0
        /*0290*/ 	.word	0x000000ff
        /*0294*/ 	.word	0x000000c0
        /*0298*/ 	.short	0x0100
        /*029a*/ 	.byte	0x06
	.zero		1


	//   ....[25]....
        /*029c*/ 	.word	0x000009d0
        /*02a0*/ 	.word	0x000000ff
        /*02a4*/ 	.word	0x000000c8
        /*02a8*/ 	.short	0x0100
        /*02aa*/ 	.byte	0x06
	.zero		1


	//   ....[26]....
        /*02ac*/ 	.word	0x00000b10
        /*02b0*/ 	.word	0x000000ff
        /*02b4*/ 	.word	0x000000d0
        /*02b8*/ 	.short	0x0100
        /*02ba*/ 	.byte	0x06
	.zero		1


	//   ....[27]....
        /*02bc*/ 	.word	0x00000b20
        /*02c0*/ 	.word	0x000000ff
        /*02c4*/ 	.word	0x000000e0
        /*02c8*/ 	.short	0x0100
        /*02ca*/ 	.byte	0x06
	.zero		1


	//   ....[28]....
        /*02cc*/ 	.word	0x00000b30
        /*02d0*/ 	.word	0x000000ff
        /*02d4*/ 	.word	0x000000d8
        /*02d8*/ 	.short	0x0100
        /*02da*/ 	.byte	0x06
	.zero		1


	//   ....[29]....
        /*02dc*/ 	.word	0x00000b40
        /*02e0*/ 	.word	0x000000ff
        /*02e4*/ 	.word	0x000000e8
        /*02e8*/ 	.short	0x0100
        /*02ea*/ 	.byte	0x06
	.zero		1


	//   ....[30]....
        /*02ec*/ 	.word	0x00000c70
        /*02f0*/ 	.word	0x000000ff
        /*02f4*/ 	.word	0x000000f0
        /*02f8*/ 	.short	0x0100
        /*02fa*/ 	.byte	0x04
	.zero		1


	//   ....[31]....
        /*02fc*/ 	.word	0x00000c80
        /*0300*/ 	.word	0x000000ff
        /*0304*/ 	.word	0x00000110
        /*0308*/ 	.short	0x0100
        /*030a*/ 	.byte	0x04
	.zero		1


	//   ....[32]....
        /*030c*/ 	.word	0x00000c90
        /*0310*/ 	.word	0x000000ff
        /*0314*/ 	.word	0x000000f8
        /*0318*/ 	.short	0x0100
        /*031a*/ 	.byte	0x04
	.zero		1


	//   ....[33]....
        /*031c*/ 	.word	0x00000ca0
        /*0320*/ 	.word	0x000000ff
        /*0324*/ 	.word	0x00000118
        /*0328*/ 	.short	0x0100
        /*032a*/ 	.byte	0x04
	.zero		1


	//   ....[34]....
        /*032c*/ 	.word	0x00000cb0
        /*0330*/ 	.word	0x000000ff
        /*0334*/ 	.word	0x00000100
        /*0338*/ 	.short	0x0100
        /*033a*/ 	.byte	0x04
	.zero		1


	//   ....[35]....
        /*033c*/ 	.word	0x00000cc0
        /*0340*/ 	.word	0x000000ff
        /*0344*/ 	.word	0x00000120
        /*0348*/ 	.short	0x0100
        /*034a*/ 	.byte	0x04
	.zero		1


	//   ....[36]....
        /*034c*/ 	.word	0x00000cd0
        /*0350*/ 	.word	0x000000ff
        /*0354*/ 	.word	0x00000108
        /*0358*/ 	.short	0x0100
        /*035a*/ 	.byte	0x04
	.zero		1


	//   ....[37]....
        /*035c*/ 	.word	0x00000ce0
        /*0360*/ 	.word	0x000000ff
        /*0364*/ 	.word	0x00000128
        /*0368*/ 	.short	0x0100
        /*036a*/ 	.byte	0x04
	.zero		1


	//   ....[38]....
        /*036c*/ 	.word	0x00000dd0
        /*0370*/ 	.word	0x000000ff
        /*0374*/ 	.word	0x00000130
        /*0378*/ 	.short	0x0100
        /*037a*/ 	.byte	0x04
	.zero		1


	//   ....[39]....
        /*037c*/ 	.word	0x00000de0
        /*0380*/ 	.word	0x000000ff
        /*0384*/ 	.word	0x00000140
        /*0388*/ 	.short	0x0100
        /*038a*/ 	.byte	0x04
	.zero		1


	//   ....[40]....
        /*038c*/ 	.word	0x00000df0
        /*0390*/ 	.word	0x000000ff
        /*0394*/ 	.word	0x00000138
        /*0398*/ 	.short	0x0100
        /*039a*/ 	.byte	0x04
	.zero		1


	//   ....[41]....
        /*039c*/ 	.word	0x00000e00
        /*03a0*/ 	.word	0x000000ff
        /*03a4*/ 	.word	0x00000148
        /*03a8*/ 	.short	0x0100
        /*03aa*/ 	.byte	0x04
	.zero		1


	//   ....[42]....
        /*03ac*/ 	.word	0x00001bb0
        /*03b0*/ 	.word	0x00000000
        /*03b4*/ 	.word	0x00000140
        /*03b8*/ 	.short	0x010a
        /*03ba*/ 	.byte	0xff
	.zero		1


	//   ....[43]....
        /*03bc*/ 	.word	0x00001be0
        /*03c0*/ 	.word	0x00000000
        /*03c4*/ 	.word	0x00000130
        /*03c8*/ 	.short	0x0101
        /*03ca*/ 	.byte	0xff
	.zero		1


	//   ....[44]....
        /*03cc*/ 	.word	0x00001c90
        /*03d0*/ 	.word	0x000000ff
        /*03d4*/ 	.word	0x00000040
        /*03d8*/ 	.short	0x010a
        /*03da*/ 	.byte	0x04
	.zero		1


	//   ....[45]....
        /*03dc*/ 	.word	0x00001d20
        /*03e0*/ 	.word	0x000000ff
        /*03e4*/ 	.word	0x00000040
        /*03e8*/ 	.short	0x010a
        /*03ea*/ 	.byte	0x21
	.zero		1


	//   ....[46]....
        /*03ec*/ 	.word	0x00001eb0
        /*03f0*/ 	.word	0x000000ff
        /*03f4*/ 	.word	0x00000040
        /*03f8*/ 	.short	0x010a
        /*03fa*/ 	.byte	0x05
	.zero		1


	//   ....[47]....
        /*03fc*/ 	.word	0x00002000
        /*0400*/ 	.word	0x000000ff
        /*0404*/ 	.word	0x000000c8
        /*0408*/ 	.short	0x0101
        /*040a*/ 	.byte	0x15
	.zero		1


	//   ....[48]....
        /*040c*/ 	.word	0x00002020
        /*0410*/ 	.word	0x000000ff
        /*0414*/ 	.word	0x00000040
        /*0418*/ 	.short	0x010a
        /*041a*/ 	.byte	0x04
	.zero		1


	//   ....[49]....
        /*041c*/ 	.word	0x000020a0
        /*0420*/ 	.word	0x000000ff
        /*0424*/ 	.word	0x00000040
        /*0428*/ 	.short	0x010a
        /*042a*/ 	.byte	0x11
	.zero		1


	//   ....[50]....
        /*042c*/ 	.word	0x00002230
        /*0430*/ 	.word	0x000000ff
        /*0434*/ 	.word	0x00000040
        /*0438*/ 	.short	0x010a
        /*043a*/ 	.byte	0x05
	.zero		1


	//   ....[51]....
        /*043c*/ 	.word	0x00002370
        /*0440*/ 	.word	0x00000003
        /*0444*/ 	.word	0x000000d0
        /*0448*/ 	.short	0x010a
        /*044a*/ 	.byte	0xff
	.zero		1


	//   ....[52]....
        /*044c*/ 	.word	0x000024c0
        /*0450*/ 	.word	0x00000000
        /*0454*/ 	.word	0x00000000
        /*0458*/ 	.short	0x0101
        /*045a*/ 	.byte	0xff
	.zero		1


	//   ....[53]....
        /*045c*/ 	.word	0x00002a80
        /*0460*/ 	.word	0x000000ff
        /*0464*/ 	.word	0x00000000
        /*0468*/ 	.short	0x010a
        /*046a*/ 	.byte	0x04
	.zero		1


	//   ....[54]....
        /*046c*/ 	.word	0x00002b10
        /*0470*/ 	.word	0x000000ff
        /*0474*/ 	.word	0x00000000
        /*0478*/ 	.short	0x010a
        /*047a*/ 	.byte	0x05
	.zero		1


	//   ....[55]....
        /*047c*/ 	.word	0x00002ba0
        /*0480*/ 	.word	0x000000ff
        /*0484*/ 	.word	0x00000000
        /*0488*/ 	.short	0x010a
        /*048a*/ 	.byte	0x05
	.zero		1


	//   ....[56]....
        /*048c*/ 	.word	0x00002c30
        /*0490*/ 	.word	0x000000ff
        /*0494*/ 	.word	0x00000000
        /*0498*/ 	.short	0x010a
        /*049a*/ 	.byte	0x05
	.zero		1


	//   ....[57]....
        /*049c*/ 	.word	0x00002cc0
        /*04a0*/ 	.word	0x000000ff
        /*04a4*/ 	.word	0x00000000
        /*04a8*/ 	.short	0x010a
        /*04aa*/ 	.byte	0x05
	.zero		1


	//   ....[58]....
        /*04ac*/ 	.word	0x00002d50
        /*04b0*/ 	.word	0x000000ff
        /*04b4*/ 	.word	0x00000000
        /*04b8*/ 	.short	0x010a
        /*04ba*/ 	.byte	0x05
	.zero		1


	//   ....[59]....
        /*04bc*/ 	.word	0x00002de0
        /*04c0*/ 	.word	0x000000ff
        /*04c4*/ 	.word	0x00000000
        /*04c8*/ 	.short	0x010a
        /*04ca*/ 	.byte	0x05
	.zero		1


	//   ....[60]....
        /*04cc*/ 	.word	0x00002e80
        /*04d0*/ 	.word	0x00000000
        /*04d4*/ 	.word	0x00000000
        /*04d8*/ 	.short	0x010a
        /*04da*/ 	.byte	0xff
	.zero		1


	//   ....[61]....
        /*04dc*/ 	.word	0x00002fc0
        /*04e0*/ 	.word	0x00000002
        /*04e4*/ 	.word	0x00000130
        /*04e8*/ 	.short	0x010a
        /*04ea*/ 	.byte	0xff
	.zero		1


	//   ....[62]....
        /*04ec*/ 	.word	0x00003030
        /*04f0*/ 	.word	0x00000002
        /*04f4*/ 	.word	0x00000000
        /*04f8*/ 	.short	0x0101
        /*04fa*/ 	.byte	0xff
	.zero		1


	//   ....[63]....
        /*04fc*/ 	.word	0x00003050
        /*0500*/ 	.word	0x000000ff
        /*0504*/ 	.word	0x000000e0
        /*0508*/ 	.short	0x010a
        /*050a*/ 	.byte	0x04
	.zero		1


	//   ....[64]....
        /*050c*/ 	.word	0x00003170
        /*0510*/ 	.word	0x00000002
        /*0514*/ 	.word	0x000000d0
        /*0518*/ 	.short	0x010a
        /*051a*/ 	.byte	0xff
	.zero		1


	//   ....[65]....
        /*051c*/ 	.word	0x00003270
        /*0520*/ 	.word	0x00000002
        /*0524*/ 	.word	0x00000000
        /*0528*/ 	.short	0x0101
        /*052a*/ 	.byte	0xff
	.zero		1


	//   ....[66]....
        /*052c*/ 	.word	0x00003300
        /*0530*/ 	.word	0x000000ff
        /*0534*/ 	.word	0x000000e0
        /*0538*/ 	.short	0x0106
        /*053a*/ 	.byte	0x04
	.zero		1


	//   ....[67]....
        /*053c*/ 	.word	0x00003320
        /*0540*/ 	.word	0x000000ff
        /*0544*/ 	.word	0x000000e0
        /*0548*/ 	.short	0x010a
        /*054a*/ 	.byte	0x04
	.zero		1


	//   ....[68]....
        /*054c*/ 	.word	0x000033b0
        /*0550*/ 	.word	0x000000ff
        /*0554*/ 	.word	0x000000e0
        /*0558*/ 	.short	0x0106
        /*055a*/ 	.byte	0x07
	.zero		1


	//   ....[69]....
        /*055c*/ 	.word	0x000033f0
        /*0560*/ 	.word	0x00000000
        /*0564*/ 	.word	0x000000e0
        /*0568*/ 	.short	0x010a
        /*056a*/ 	.byte	0xff
	.zero		1


	//   ....[70]....
        /*056c*/ 	.word	0x00003950
        /*0570*/ 	.word	0x00000000
        /*0574*/ 	.word	0x000000d0
        /*0578*/ 	.short	0x010a
        /*057a*/ 	.byte	0xff
	.zero		1


	//   ....[71]....
        /*057c*/ 	.word	0x00003a50
        /*0580*/ 	.word	0x00000003
        /*0584*/ 	.word	0x00000000
        /*0588*/ 	.short	0x0101
        /*058a*/ 	.byte	0xff
	.zero		1


	//   ....[72]....
        /*058c*/ 	.word	0x00003a60
        /*0590*/ 	.word	0x000000ff
        /*0594*/ 	.word	0x00000000
        /*0598*/ 	.short	0x010a
        /*059a*/ 	.byte	0x04
	.zero		1


	//   ....[73]....
        /*059c*/ 	.word	0x00003ae0
        /*05a0*/ 	.word	0x000000ff
        /*05a4*/ 	.word	0x00000110
        /*05a8*/ 	.short	0x010a
        /*05aa*/ 	.byte	0x1f
	.zero		1


	//   ....[74]....
        /*05ac*/ 	.word	0x00003bc0
        /*05b0*/ 	.word	0x000000ff
        /*05b4*/ 	.word	0x00000000
        /*05b8*/ 	.short	0x010a
        /*05ba*/ 	.byte	0x05
	.zero		1


	//   ....[75]....
        /*05bc*/ 	.word	0x00003d00
        /*05c0*/ 	.word	0x000000ff
        /*05c4*/ 	.word	0x00000000
        /*05c8*/ 	.short	0x010a
        /*05ca*/ 	.byte	0x04
	.zero		1


	//   ....[76]....
        /*05cc*/ 	.word	0x00003f90
        /*05d0*/ 	.word	0x000000ff
        /*05d4*/ 	.word	0x00000000
        /*05d8*/ 	.short	0x010a
        /*05da*/ 	.byte	0x04
	.zero		1


	//   ....[77]....
        /*05dc*/ 	.word	0x00004020
        /*05e0*/ 	.word	0x000000ff
        /*05e4*/ 	.word	0x00000000
        /*05e8*/ 	.short	0x010a
        /*05ea*/ 	.byte	0x05
	.zero		1


	//   ....[78]....
        /*05ec*/ 	.word	0x000040b0
        /*05f0*/ 	.word	0x000000ff
        /*05f4*/ 	.word	0x00000000
        /*05f8*/ 	.short	0x010a
        /*05fa*/ 	.byte	0x05
	.zero		1


	//   ....[79]....
        /*05fc*/ 	.word	0x00004140
        /*0600*/ 	.word	0x000000ff
        /*0604*/ 	.word	0x00000000
        /*0608*/ 	.short	0x010a
        /*060a*/ 	.byte	0x04
	.zero		1


	//   ....[80]....
        /*060c*/ 	.word	0x00004650
        /*0610*/ 	.word	0x0000000c
        /*0614*/ 	.word	0x000000d0
        /*0618*/ 	.short	0x010a
        /*061a*/ 	.byte	0xff
	.zero		1


	//   ....[81]....
        /*061c*/ 	.word	0x000047c0
        /*0620*/ 	.word	0x00000000
        /*0624*/ 	.word	0x00000000
        /*0628*/ 	.short	0x0101
        /*062a*/ 	.byte	0xff
	.zero		1


	//   ....[82]....
        /*062c*/ 	.word	0x00004c50
        /*0630*/ 	.word	0x000000ff
        /*0634*/ 	.word	0x000000c8
        /*0638*/ 	.short	0x010a
        /*063a*/ 	.byte	0x15
	.zero		1


	//   ....[83]....
        /*063c*/ 	.word	0x00004dd0
        /*0640*/ 	.word	0x000000ff
        /*0644*/ 	.word	0x000000a0
        /*0648*/ 	.short	0x010a
        /*064a*/ 	.byte	0x15
	.zero		1


	//   ....[84]....
        /*064c*/ 	.word	0x00004f40
        /*0650*/ 	.word	0x000000ff
        /*0654*/ 	.word	0x00000080
        /*0658*/ 	.short	0x010b
        /*065a*/ 	.byte	0x15
	.zero		1


	//   ....[85]....
        /*065c*/ 	.word	0x00004f50
        /*0660*/ 	.word	0x000000ff
        /*0664*/ 	.word	0x00000000
        /*0668*/ 	.short	0x0101
        /*066a*/ 	.byte	0x28
	.zero		1


	//   ....[86]....
        /*066c*/ 	.word	0x00004f60
        /*0670*/ 	.word	0x000000ff
        /*0674*/ 	.word	0x000000a8
        /*0678*/ 	.short	0x010a
        /*067a*/ 	.byte	0x15
	.zero		1


	//   ....[87]....
        /*067c*/ 	.word	0x000050b0
        /*0680*/ 	.word	0x000000ff
        /*0684*/ 	.word	0x00000088
        /*0688*/ 	.short	0x010b
        /*068a*/ 	.byte	0x15
	.zero		1


	//   ....[88]....
        /*068c*/ 	.word	0x000050c0
        /*0690*/ 	.word	0x000000ff
        /*0694*/ 	.word	0x00000000
        /*0698*/ 	.short	0x0101
        /*069a*/ 	.byte	0x27
	.zero		1


	//   ....[89]....
        /*069c*/ 	.word	0x000050d0
        /*06a0*/ 	.word	0x000000ff
        /*06a4*/ 	.word	0x000000b0
        /*06a8*/ 	.short	0x010a
        /*06aa*/ 	.byte	0x15
	.zero		1


	//   ....[90]....
        /*06ac*/ 	.word	0x00005210
        /*06b0*/ 	.word	0x000000ff
        /*06b4*/ 	.word	0x00000090
        /*06b8*/ 	.short	0x010b
        /*06ba*/ 	.byte	0x15
	.zero		1


	//   ....[91]....
        /*06bc*/ 	.word	0x00005220
        /*06c0*/ 	.word	0x000000ff
        /*06c4*/ 	.word	0x00000000
        /*06c8*/ 	.short	0x0101
        /*06ca*/ 	.byte	0x26
	.zero		1


	//   ....[92]....
        /*06cc*/ 	.word	0x00005230
        /*06d0*/ 	.word	0x000000ff
        /*06d4*/ 	.word	0x000000b8
        /*06d8*/ 	.short	0x010a
        /*06da*/ 	.byte	0x15
	.zero		1


	//   ....[93]....
        /*06dc*/ 	.word	0x00005430
        /*06e0*/ 	.word	0x000000ff
        /*06e4*/ 	.word	0x00000098
        /*06e8*/ 	.short	0x010b
        /*06ea*/ 	.byte	0x15
	.zero		1


	//   ....[94]....
        /*06ec*/ 	.word	0x00005440
        /*06f0*/ 	.word	0x000000ff
        /*06f4*/ 	.word	0x00000000
        /*06f8*/ 	.short	0x0101
        /*06fa*/ 	.byte	0x25
	.zero		1


	//   ....[95]....
        /*06fc*/ 	.word	0x00005470
        /*0700*/ 	.word	0x000000ff
        /*0704*/ 	.word	0x000000a0
        /*0708*/ 	.short	0x010a
        /*070a*/ 	.byte	0x15
	.zero		1


	//   ....[96]....
        /*070c*/ 	.word	0x00005490
        /*0710*/ 	.word	0x000000ff
        /*0714*/ 	.word	0x000000a8
        /*0718*/ 	.short	0x010a
        /*071a*/ 	.byte	0x15
	.zero		1


	//   ....[97]....
        /*071c*/ 	.word	0x000054b0
        /*0720*/ 	.word	0x000000ff
        /*0724*/ 	.word	0x000000b0
        /*0728*/ 	.short	0x010a
        /*072a*/ 	.byte	0x15
	.zero		1


	//   ....[98]....
        /*072c*/ 	.word	0x000054f0
        /*0730*/ 	.word	0x00000000
        /*0734*/ 	.word	0x000000b8
        /*0738*/ 	.short	0x010a
        /*073a*/ 	.byte	0xff
	.zero		1


	//   ....[99]....
        /*073c*/ 	.word	0x00005830
        /*0740*/ 	.word	0x00000003
        /*0744*/ 	.word	0x000000d0
        /*0748*/ 	.short	0x010a
        /*074a*/ 	.byte	0xff
	.zero		1


	//   ....[100]....
        /*074c*/ 	.word	0x000059b0
        /*0750*/ 	.word	0x00000000
        /*0754*/ 	.word	0x00000000
        /*0758*/ 	.short	0x0101
        /*075a*/ 	.byte	0xff
	.zero		1


	//   ....[101]....
        /*075c*/ 	.word	0x000064d0
        /*0760*/ 	.word	0x000000ff
        /*0764*/ 	.word	0x00000080
        /*0768*/ 	.short	0x010a
        /*076a*/ 	.byte	0x2c
	.zero		1


	//   ....[102]....
        /*076c*/ 	.word	0x00006510
        /*0770*/ 	.word	0x0000001a
        /*0774*/ 	.word	0x000000f0
        /*0778*/ 	.short	0x010a
        /*077a*/ 	.byte	0xff
	.zero		1


	//   ....[103]....
        /*077c*/ 	.word	0x00006620
        /*0780*/ 	.word	0x000000ff
        /*0784*/ 	.word	0x00000080
        /*0788*/ 	.short	0x010a
        /*078a*/ 	.byte	0x2c
	.zero		1


	//   ....[104]....
        /*078c*/ 	.word	0x00006700
        /*0790*/ 	.word	0x0000001a
        /*0794*/ 	.word	0x000000f0
        /*0798*/ 	.short	0x010a
        /*079a*/ 	.byte	0xff
	.zero		1


	//   ....[105]....
        /*079c*/ 	.word	0x00006e30
        /*07a0*/ 	.word	0x00000000
        /*07a4*/ 	.word	0x00000000
        /*07a8*/ 	.short	0x0101
        /*07aa*/ 	.byte	0xff
	.zero		1


	//   ....[106]....
        /*07ac*/ 	.word	0x00006e40
        /*07b0*/ 	.word	0x00000004
        /*07b4*/ 	.word	0x00000080
        /*07b8*/ 	.short	0x010a
        /*07ba*/ 	.byte	0xff
	.zero		1


	//   ....[107]....
        /*07bc*/ 	.word	0x00006f00
        /*07c0*/ 	.word	0x00000004
        /*07c4*/ 	.word	0x00000080
        /*07c8*/ 	.short	0x010a
        /*07ca*/ 	.byte	0xff
	.zero		1


	//   ....[108]....
        /*07cc*/ 	.word	0x000076c0
        /*07d0*/ 	.word	0x00000000
        /*07d4*/ 	.word	0x00000000
        /*07d8*/ 	.short	0x0101
        /*07da*/ 	.byte	0xff
	.zero		1


	//   ....[109]....
        /*07dc*/ 	.word	0x000076e0
        /*07e0*/ 	.word	0x00000002
        /*07e4*/ 	.word	0x00000080
        /*07e8*/ 	.short	0x010a
        /*07ea*/ 	.byte	0xff
	.zero		1


	//   ....[110]....
        /*07ec*/ 	.word	0x00007790
        /*07f0*/ 	.word	0x00000002
        /*07f4*/ 	.word	0x00000080
        /*07f8*/ 	.short	0x010a
        /*07fa*/ 	.byte	0xff
	.zero		1


	//   ....[111]....
        /*07fc*/ 	.word	0x00007f40
        /*0800*/ 	.word	0x00000000
        /*0804*/ 	.word	0x00000000
        /*0808*/ 	.short	0x0101
        /*080a*/ 	.byte	0xff
	.zero		1


	//   ....[112]....
        /*080c*/ 	.word	0x00007f60
        /*0810*/ 	.word	0x00000003
        /*0814*/ 	.word	0x00000080
        /*0818*/ 	.short	0x010a
        /*081a*/ 	.byte	0xff
	.zero		1


	//   ....[113]....
        /*081c*/ 	.word	0x00008010
        /*0820*/ 	.word	0x00000003
        /*0824*/ 	.word	0x00000080
        /*0828*/ 	.short	0x010a
        /*082a*/ 	.byte	0xff
	.zero		1


	//   ....[114]....
        /*082c*/ 	.word	0x00008420
        /*0830*/ 	.word	0x000000ff
        /*0834*/ 	.word	0x00000000
        /*0838*/ 	.short	0x0101
        /*083a*/ 	.byte	0x04
	.zero		1


	//   ....[115]....
        /*083c*/ 	.word	0x00008830
        /*0840*/ 	.word	0x00000000
        /*0844*/ 	.word	0x00000000
        /*0848*/ 	.short	0x0101
        /*084a*/ 	.byte	0xff
	.zero		1


	//   ....[116]....
        /*084c*/ 	.word	0x00008ae0
        /*0850*/ 	.word	0x000000ff
        /*0854*/ 	.word	0x00000000
        /*0858*/ 	.short	0x0101
        /*085a*/ 	.byte	0x04
	.zero		1


	//   ....[117]....
        /*085c*/ 	.word	0x00008b00
        /*0860*/ 	.word	0x00000000
        /*0864*/ 	.word	0x00000140
        /*0868*/ 	.short	0x010a
        /*086a*/ 	.byte	0xff
	.zero		1


	//   ....[118]....
        /*086c*/ 	.word	0x00008b60
        /*0870*/ 	.word	0x00000000
        /*0874*/ 	.word	0x00000040
        /*0878*/ 	.short	0x010a
        /*087a*/ 	.byte	0xff
	.zero		1


	//   ....[119]....
        /*087c*/ 	.word	0x00008bc0
        /*0880*/ 	.word	0x00000000
        /*0884*/ 	.word	0x00000040
        /*0888*/ 	.short	0x010a
        /*088a*/ 	.byte	0xff
	.zero		1


	//   ....[120]....
        /*088c*/ 	.word	0x00008c10
        /*0890*/ 	.word	0x00000003
        /*0894*/ 	.word	0x000000d0
        /*0898*/ 	.short	0x010a
        /*089a*/ 	.byte	0xff
	.zero		1


	//   ....[121]....
        /*089c*/ 	.word	0x00008c70
        /*08a0*/ 	.word	0x00000000
        /*08a4*/ 	.word	0x00000000
        /*08a8*/ 	.short	0x010a
        /*08aa*/ 	.byte	0xff
	.zero		1


	//   ....[122]....
        /*08ac*/ 	.word	0x00008cd0
        /*08b0*/ 	.word	0x00000000
        /*08b4*/ 	.word	0x00000000
        /*08b8*/ 	.short	0x010a
        /*08ba*/ 	.byte	0xff
	.zero		1


	//   ....[123]....
        /*08bc*/ 	.word	0x00008d30
        /*08c0*/ 	.word	0x00000000
        /*08c4*/ 	.word	0x00000000
        /*08c8*/ 	.short	0x010a
        /*08ca*/ 	.byte	0xff
	.zero		1


	//   ....[124]....
        /*08cc*/ 	.word	0x00008d90
        /*08d0*/ 	.word	0x00000000
        /*08d4*/ 	.word	0x00000000
        /*08d8*/ 	.short	0x010a
        /*08da*/ 	.byte	0xff
	.zero		1


	//   ....[125]....
        /*08dc*/ 	.word	0x00008df0
        /*08e0*/ 	.word	0x00000000
        /*08e4*/ 	.word	0x00000000
        /*08e8*/ 	.short	0x010a
        /*08ea*/ 	.byte	0xff
	.zero		1


	//   ....[126]....
        /*08ec*/ 	.word	0x00008e50
        /*08f0*/ 	.word	0x00000000
        /*08f4*/ 	.word	0x00000000
        /*08f8*/ 	.short	0x010a
        /*08fa*/ 	.byte	0xff
	.zero		1


	//   ....[127]....
        /*08fc*/ 	.word	0x00008eb0
        /*0900*/ 	.word	0x00000000
        /*0904*/ 	.word	0x00000000
        /*0908*/ 	.short	0x010a
        /*090a*/ 	.byte	0xff
	.zero		1


	//   ....[128]....
        /*090c*/ 	.word	0x00008f00
        /*0910*/ 	.word	0x00000002
        /*0914*/ 	.word	0x00000130
        /*0918*/ 	.short	0x010a
        /*091a*/ 	.byte	0xff
	.zero		1


	//   ....[129]....
        /*091c*/ 	.word	0x00008f60
        /*0920*/ 	.word	0x00000002
        /*0924*/ 	.word	0x000000e0
        /*0928*/ 	.short	0x010a
        /*092a*/ 	.byte	0xff
	.zero		1


	//   ....[130]....
        /*092c*/ 	.word	0x00008fb0
        /*0930*/ 	.word	0x00000002
        /*0934*/ 	.word	0x000000d0
        /*0938*/ 	.short	0x010a
        /*093a*/ 	.byte	0xff
	.zero		1


	//   ....[131]....
        /*093c*/ 	.word	0x00009010
        /*0940*/ 	.word	0x00000000
        /*0944*/ 	.word	0x000000e0
        /*0948*/ 	.short	0x010a
        /*094a*/ 	.byte	0xff
	.zero		1


	//   ....[132]....
        /*094c*/ 	.word	0x00009060
        /*0950*/ 	.word	0x00000000
        /*0954*/ 	.word	0x000000d0
        /*0958*/ 	.short	0x010a
        /*095a*/ 	.byte	0xff
	.zero		1


	//   ....[133]....
        /*095c*/ 	.word	0x000090c0
        /*0960*/ 	.word	0x00000002
        /*0964*/ 	.word	0x00000110
        /*0968*/ 	.short	0x010a
        /*096a*/ 	.byte	0xff
	.zero		1


	//   ....[134]....
        /*096c*/ 	.word	0x00009120
        /*0970*/ 	.word	0x00000000
        /*0974*/ 	.word	0x00000000
        /*0978*/ 	.short	0x010a
        /*097a*/ 	.byte	0xff
	.zero		1


	//   ....[135]....
        /*097c*/ 	.word	0x00009180
        /*0980*/ 	.word	0x00000000
        /*0984*/ 	.word	0x00000000
        /*0988*/ 	.short	0x010a
        /*098a*/ 	.byte	0xff
	.zero		1


	//   ....[136]....
        /*098c*/ 	.word	0x000091e0
        /*0990*/ 	.word	0x00000000
        /*0994*/ 	.word	0x00000000
        /*0998*/ 	.short	0x010a
        /*099a*/ 	.byte	0xff
	.zero		1


	//   ....[137]....
        /*099c*/ 	.word	0x00009240
        /*09a0*/ 	.word	0x00000000
        /*09a4*/ 	.word	0x00000000
        /*09a8*/ 	.short	0x010a
        /*09aa*/ 	.byte	0xff
	.zero		1


	//   ....[138]....
        /*09ac*/ 	.word	0x000092a0
        /*09b0*/ 	.word	0x00000000
        /*09b4*/ 	.word	0x00000000
        /*09b8*/ 	.short	0x010a
        /*09ba*/ 	.byte	0xff
	.zero		1


	//   ....[139]....
        /*09bc*/ 	.word	0x000092f0
        /*09c0*/ 	.word	0x0000000c
        /*09c4*/ 	.word	0x000000d0
        /*09c8*/ 	.short	0x010a
        /*09ca*/ 	.byte	0xff
	.zero		1


	//   ....[140]....
        /*09cc*/ 	.word	0x00009350
        /*09d0*/ 	.word	0x00000000
        /*09d4*/ 	.word	0x000000c8
        /*09d8*/ 	.short	0x010a
        /*09da*/ 	.byte	0xff
	.zero		1


	//   ....[141]....
        /*09dc*/ 	.word	0x000093b0
        /*09e0*/ 	.word	0x00000000
        /*09e4*/ 	.word	0x000000a0
        /*09e8*/ 	.short	0x010a
        /*09ea*/ 	.byte	0xff
	.zero		1


	//   ....[142]....
        /*09ec*/ 	.word	0x00009410
        /*09f0*/ 	.word	0x00000000
        /*09f4*/ 	.word	0x000000a8
        /*09f8*/ 	.short	0x010a
        /*09fa*/ 	.byte	0xff
	.zero		1


	//   ....[143]....
        /*09fc*/ 	.word	0x00009470
        /*0a00*/ 	.word	0x00000000
        /*0a04*/ 	.word	0x000000b0
        /*0a08*/ 	.short	0x010a
        /*0a0a*/ 	.byte	0xff
	.zero		1


	//   ....[144]....
        /*0a0c*/ 	.word	0x000094d0
        /*0a10*/ 	.word	0x00000000
        /*0a14*/ 	.word	0x000000b8
        /*0a18*/ 	.short	0x010a
        /*0a1a*/ 	.byte	0xff
	.zero		1


	//   ....[145]....
        /*0a1c*/ 	.word	0x00009530
        /*0a20*/ 	.word	0x00000000
        /*0a24*/ 	.word	0x000000a0
        /*0a28*/ 	.short	0x010a
        /*0a2a*/ 	.byte	0xff
	.zero		1


	//   ....[146]....
        /*0a2c*/ 	.word	0x00009590
        /*0a30*/ 	.word	0x00000000
        /*0a34*/ 	.word	0x000000a8
        /*0a38*/ 	.short	0x010a
        /*0a3a*/ 	.byte	0xff
	.zero		1


	//   ....[147]....
        /*0a3c*/ 	.word	0x000095f0
        /*0a40*/ 	.word	0x00000000
        /*0a44*/ 	.word	0x000000b0
        /*0a48*/ 	.short	0x010a
        /*0a4a*/ 	.byte	0xff
	.zero		1


	//   ....[148]....
        /*0a4c*/ 	.word	0x00009640
        /*0a50*/ 	.word	0x00000003
        /*0a54*/ 	.word	0x000000d0
        /*0a58*/ 	.short	0x010a
        /*0a5a*/ 	.byte	0xff
	.zero		1


	//   ....[149]....
        /*0a5c*/ 	.word	0x000096a0
        /*0a60*/ 	.word	0x00000000
        /*0a64*/ 	.word	0x00000080
        /*0a68*/ 	.short	0x010a
        /*0a6a*/ 	.byte	0xff
	.zero		1


	//   ....[150]....
        /*0a6c*/ 	.word	0x000096f0
        /*0a70*/ 	.word	0x0000001a
        /*0a74*/ 	.word	0x000000f0
        /*0a78*/ 	.short	0x010a
        /*0a7a*/ 	.byte	0xff
	.zero		1


	//   ....[151]....
        /*0a7c*/ 	.word	0x00009740
        /*0a80*/ 	.word	0x00000004
        /*0a84*/ 	.word	0x00000080
        /*0a88*/ 	.short	0x010a
        /*0a8a*/ 	.byte	0xff
	.zero		1


	//   ....[152]....
        /*0a8c*/ 	.word	0x00009790
        /*0a90*/ 	.word	0x00000002
        /*0a94*/ 	.word	0x00000080
        /*0a98*/ 	.short	0x010a
        /*0a9a*/ 	.byte	0xff
	.zero		1


	//   ....[153]....
        /*0a9c*/ 	.word	0x000097e0
        /*0aa0*/ 	.word	0x00000003
        /*0aa4*/ 	.word	0x00000080
        /*0aa8*/ 	.short	0x010a
        /*0aaa*/ 	.byte	0xff
	.zero		1


	//----- nvinfo : EIATTR_NUM_MBARRIERS
	.align		4
.L_47:
        /*0aac*/ 	.byte	0x03, 0x38
        /*0aae*/ 	.short	0x002a


	//----- nvinfo : EIATTR_EXIT_INSTR_OFFSETS
	.align		4
        /*0ab0*/ 	.byte	0x04, 0x1c
        /*0ab2*/ 	.short	(.L_49 - .L_48)


	//   ....[0]....
.L_48:
        /*0ab4*/ 	.word	0x00002eb0


	//   ....[1]....
        /*0ab8*/ 	.word	0x000033c0


	//   ....[2]....
        /*0abc*/ 	.word	0x00003420


	//   ....[3]....
        /*0ac0*/ 	.word	0x000043a0


	//   ....[4]....
        /*0ac4*/ 	.word	0x00005520


	//   ....[5]....
        /*0ac8*/ 	.word	0x00005560


	//   ....[6]....
        /*0acc*/ 	.word	0x000089c0


	//   ....[7]....
        /*0ad0*/ 	.word	0x00008a40


	//   ....[8]....
        /*0ad4*/ 	.word	0x00008a70


	//   ....[9]....
        /*0ad8*/ 	.word	0x00008af0


	//----- nvinfo : EIATTR_MAX_THREADS
	.align		4
.L_49:
        /*0adc*/ 	.byte	0x04, 0x05
        /*0ade*/ 	.short	(.L_51 - .L_50)
.L_50:
        /*0ae0*/ 	.word	0x00000100
        /*0ae4*/ 	.word	0x00000001
        /*0ae8*/ 	.word	0x00000001


	//----- nvinfo : EIATTR_CRS_STACK_SIZE
	.align		4
.L_51:
        /*0aec*/ 	.byte	0x04, 0x1e
        /*0aee*/ 	.short	(.L_53 - .L_52)
.L_52:
        /*0af0*/ 	.word	0x00000000


	//----- nvinfo : EIATTR_CBANK_PARAM_SIZE
	.align		4
.L_53:
        /*0af4*/ 	.byte	0x03, 0x19
        /*0af6*/ 	.short	0x0800


	//----- nvinfo : EIATTR_PARAM_CBANK
	.align		4
        /*0af8*/ 	.byte	0x04, 0x0a
        /*0afa*/ 	.short	(.L_55 - .L_54)
	.align		4
.L_54:
        /*0afc*/ 	.word	index@(.nv.constant0._ZN7cutlass13device_kernelINS_4gemm6kernel13GemmUniversalIN4cute5tupleIJiiiiEEENS1_10collective13CollectiveMmaINS1_35MainloopSm100TmaUmmaWarpSpecializedILi8ELi2ELi4ENS5_IJNS4_1CILi4EEENSA_ILi2EEENSA_ILi1EEEEEEEENS5_IJNSA_ILi64EEENSA_ILi128EEESG_EEENS_6half_tENS5_IJlSD_lEEESJ_SK_NS4_8TiledMMAINS4_8MMA_AtomIJNS4_20SM100_MMA_F16BF16_SSISJ_SJ_fLi64ELi128ELNS4_4UMMA5MajorE0ELSP_0ELNSO_7ScaleInE0ELSQ_0EEEEEENS4_6LayoutINS5_IJSD_SD_SD_EEENS5_IJNSA_ILi0EEESV_SV_EEEEENS5_IJNS4_10UnderscoreESY_SY_EEEEENS4_23SM90_TMA_LOAD_MULTICASTENS4_14ComposedLayoutINS4_7SwizzleILi3ELi4ELi3EEENS4_18smem_ptr_flag_bitsILi16EEENST_INS5_IJNSA_ILi8EEESG_EEENS5_IJSG_SD_EEEEEEEvNS4_8identityES11_S1B_vS1C_EENS_8epilogue10collective18CollectiveEpilogueINS1E_23Sm100TmaWarpSpecializedILi4ELi2ELi16ELb1ELb0EEEJSI_NS5_IJNST_ISG_SD_EENST_INSA_ILi32EEESD_EEEEESJ_SK_SJ_SK_NS1E_6fusion15FusionCallbacksIS1I_NS1N_17LinearCombinationISJ_fSJ_fLNS_15FloatRoundStyleE2EEESI_S1M_JEEENS4_5SM1004TMEM4LOAD26SM100_TMEM_LOAD_16dp256b4xENS4_13SM90_TMA_LOADENS12_INS13_ILi2ELi4ELi3EEES16_NST_INS5_IJS17_S1K_EEENS5_IJS1K_SD_EEEEEEENS4_17SM75_U32x4_LDSM_NENS4_14SM90_TMA_STOREES22_NS4_17SM90_U32x4_STSM_NENS4_39AutoVectorizingCopyWithAssumedAlignmentILi128EEEEEEvvEEEEvNT_6ParamsE)
        /*0b00*/ 	.short	0x0380
        /*0b02*/ 	.short	0x0800


	//----- nvinfo : EIATTR_SW_WAR
	.align		4
.L_55:
        /*0b04*/ 	.byte	0x04, 0x36
        /*0b06*/ 	.short	(.L_57 - .L_56)
.L_56:
        /*0b08*/ 	.word	0x00000008
.L_57:


//--------------------- .nv.callgraph             --------------------------
	.section	.nv.callgraph,"",@"SHT_CUDA_CALLGRAPH"
	.align	4
	.sectionentsize	8
	.align		4
        /*0000*/ 	.word	0x00000000
	.align		4
        /*0004*/ 	.word	0xffffffff
	.align		4
        /*0008*/ 	.word	index@(_ZN7cutlass13device_kernelINS_4gemm6kernel13GemmUniversalIN4cute5tupleIJiiiiEEENS1_10collective13CollectiveMmaINS1_35MainloopSm100TmaUmmaWarpSpecializedILi8ELi2ELi4ENS5_IJNS4_1CILi4EEENSA_ILi2EEENSA_ILi1EEEEEEEENS5_IJNSA_ILi64EEENSA_ILi128EEESG_EEENS_6half_tENS5_IJlSD_lEEESJ_SK_NS4_8TiledMMAINS4_8MMA_AtomIJNS4_20SM100_MMA_F16BF16_SSISJ_SJ_fLi64ELi128ELNS4_4UMMA5MajorE0ELSP_0ELNSO_7ScaleInE0ELSQ_0EEEEEENS4_6LayoutINS5_IJSD_SD_SD_EEENS5_IJNSA_ILi0EEESV_SV_EEEEENS5_IJNS4_10UnderscoreESY_SY_EEEEENS4_23SM90_TMA_LOAD_MULTICASTENS4_14ComposedLayoutINS4_7SwizzleILi3ELi4ELi3EEENS4_18smem_ptr_flag_bitsILi16EEENST_INS5_IJNSA_ILi8EEESG_EEENS5_IJSG_SD_EEEEEEEvNS4_8identityES11_S1B_vS1C_EENS_8epilogue10collective18CollectiveEpilogueINS1E_23Sm100TmaWarpSpecializedILi4ELi2ELi16ELb1ELb0EEEJSI_NS5_IJNST_ISG_SD_EENST_INSA_ILi32EEESD_EEEEESJ_SK_SJ_SK_NS1E_6fusion15FusionCallbacksIS1I_NS1N_17LinearCombinationISJ_fSJ_fLNS_15FloatRoundStyleE2EEESI_S1M_JEEENS4_5SM1004TMEM4LOAD26SM100_TMEM_LOAD_16dp256b4xENS4_13SM90_TMA_LOADENS12_INS13_ILi2ELi4ELi3EEES16_NST_INS5_IJS17_S1K_EEENS5_IJS1K_SD_EEEEEEENS4_17SM75_U32x4_LDSM_NENS4_14SM90_TMA_STOREES22_NS4_17SM90_U32x4_STSM_NENS4_39AutoVectorizingCopyWithAssumedAlignmentILi128EEEEEEvvEEEEvNT_6ParamsE)
	.align		4
        /*000c*/ 	.word	index@(__assertfail)
	.align		4
        /*0010*/ 	.word	0x00000000
	.align		4
        /*0014*/ 	.word	0xfffffffe
	.align		4
        /*0018*/ 	.word	0x00000000
	.align		4
        /*001c*/ 	.word	0xfffffffd
	.align		4
        /*0020*/ 	.word	0x00000000
	.align		4
        /*0024*/ 	.word	0xfffffffc


//--------------------- .nv.constant4             --------------------------
	.section	.nv.constant4,"a",@progbits
	.align	8
	.align		8
.nv.constant4:
        /*0000*/ 	.dword	__assertfail
	.align		8
        /*0008*/ 	.dword	__unnamed_1
	.align		8
        /*0010*/ 	.dword	__unnamed_2
	.align		8
        /*0018*/ 	.dword	_ZN40_INTERNAL_5b146655_4_k_cu_bc41ffeb_270664cuda3std3__45__cpo5beginE
	.align		8
        /*0020*/ 	.dword	_ZN40_INTERNAL_5b146655_4_k_cu_bc41ffeb_270664cuda3std3__45__cpo3endE
	.align		8
        /*0028*/ 	.dword	_ZN40_INTERNAL_5b146655_4_k_cu_bc41ffeb_270664cuda3std3__45__cpo6cbeginE
	.align		8
        /*0030*/ 	.dword	_ZN40_INTERNAL_5b146655_4_k_cu_bc41ffeb_270664cuda3std3__45__cpo4cendE
	.align		8
        /*0038*/ 	.dword	_ZN40_INTERNAL_5b146655_4_k_cu_bc41ffeb_270664cuda3std3__442_GLOBAL__N__5b146655_4_k_cu_bc41ffeb_270666ignoreE
	.align		8
        /*0040*/ 	.dword	_ZN40_INTERNAL_5b146655_4_k_cu_bc41ffeb_270664cuda3std3__419piecewise_constructE
	.align		8
        /*0048*/ 	.dword	_ZN40_INTERNAL_5b146655_4_k_cu_bc41ffeb_270664cuda3std3__48in_placeE
	.align		8
        /*0050*/ 	.dword	_ZN40_INTERNAL_5b146655_4_k_cu_bc41ffeb_270664cuda3std6ranges3__45__cpo4swapE
	.align		8
        /*0058*/ 	.dword	_ZN40_INTERNAL_5b146655_4_k_cu_bc41ffeb_270664cuda3std6ranges3__45__cpo9iter_moveE
	.align		8
        /*0060*/ 	.dword	_ZN40_INTERNAL_5b146655_4_k_cu_bc41ffeb_270664cute7productE
	.align		8
        /*0068*/ 	.dword	_ZN40_INTERNAL_5b146655_4_k_cu_bc41ffeb_270664cute1_E
	.align		8
        /*0070*/ 	.dword	$str$25
	.align		8
        /*0078*/ 	.dword	$str$26
	.align		8
        /*0080*/ 	.dword	$str$27
	.align		8
        /*0088*/ 	.dword	$str$28


//--------------------- .text._ZN7cutlass13device_kernelINS_4gemm6kernel13GemmUniversalIN4cute5tupleIJiiiiEEENS1_10collective13CollectiveMmaINS1_35MainloopSm100TmaUmmaWarpSpecializedILi8ELi2ELi4ENS5_IJNS4_1CILi4EEENSA_ILi2EEENSA_ILi1EEEEEEEENS5_IJNSA_ILi64EEENSA_ILi128EEESG_EEENS_6half_tENS5_IJlSD_lEEESJ_SK_NS4_8TiledMMAINS4_8MMA_AtomIJNS4_20SM100_MMA_F16BF16_SSISJ_SJ_fLi64ELi128ELNS4_4UMMA5MajorE0ELSP_0ELNSO_7ScaleInE0ELSQ_0EEEEEENS4_6LayoutINS5_IJSD_SD_SD_EEENS5_IJNSA_ILi0EEESV_SV_EEEEENS5_IJNS4_10UnderscoreESY_SY_EEEEENS4_23SM90_TMA_LOAD_MULTICASTENS4_14ComposedLayoutINS4_7SwizzleILi3ELi4ELi3EEENS4_18smem_ptr_flag_bitsILi16EEENST_INS5_IJNSA_ILi8EEESG_EEENS5_IJSG_SD_EEEEEEEvNS4_8identityES11_S1B_vS1C_EENS_8epilogue10collective18CollectiveEpilogueINS1E_23Sm100TmaWarpSpecializedILi4ELi2ELi16ELb1ELb0EEEJSI_NS5_IJNST_ISG_SD_EENST_INSA_ILi32EEESD_EEEEESJ_SK_SJ_SK_NS1E_6fusion15FusionCallbacksIS1I_NS1N_17LinearCombinationISJ_fSJ_fLNS_15FloatRoundStyleE2EEESI_S1M_JEEENS4_5SM1004TMEM4LOAD26SM100_TMEM_LOAD_16dp256b4xENS4_13SM90_TMA_LOADENS12_INS13_ILi2ELi4ELi3EEES16_NST_INS5_IJS17_S1K_EEENS5_IJS1K_SD_EEEEEEENS4_17SM75_U32x4_LDSM_NENS4_14SM90_TMA_STOREES22_NS4_17SM90_U32x4_STSM_NENS4_39AutoVectorizingCopyWithAssumedAlignmentILi128EEEEEEvvEEEEvNT_6ParamsE --------------------------
	.section	.text._ZN7cutlass13device_kernelINS_4gemm6kernel13GemmUniversalIN4cute5tupleIJiiiiEEENS1_10collective13CollectiveMmaINS1_35MainloopSm100TmaUmmaWarpSpecializedILi8ELi2ELi4ENS5_IJNS4_1CILi4EEENSA_ILi2EEENSA_ILi1EEEEEEEENS5_IJNSA_ILi64EEENSA_ILi128EEESG_EEENS_6half_tENS5_IJlSD_lEEESJ_SK_NS4_8TiledMMAINS4_8MMA_AtomIJNS4_20SM100_MMA_F16BF16_SSISJ_SJ_fLi64ELi128ELNS4_4UMMA5MajorE0ELSP_0ELNSO_7ScaleInE0ELSQ_0EEEEEENS4_6LayoutINS5_IJSD_SD_SD_EEENS5_IJNSA_ILi0EEESV_SV_EEEEENS5_IJNS4_10UnderscoreESY_SY_EEEEENS4_23SM90_TMA_LOAD_MULTICASTENS4_14ComposedLayoutINS4_7SwizzleILi3ELi4ELi3EEENS4_18smem_ptr_flag_bitsILi16EEENST_INS5_IJNSA_ILi8EEESG_EEENS5_IJSG_SD_EEEEEEEvNS4_8identityES11_S1B_vS1C_EENS_8epilogue10collective18CollectiveEpilogueINS1E_23Sm100TmaWarpSpecializedILi4ELi2ELi16ELb1ELb0EEEJSI_NS5_IJNST_ISG_SD_EENST_INSA_ILi32EEESD_EEEEESJ_SK_SJ_SK_NS1E_6fusion15FusionCallbacksIS1I_NS1N_17LinearCombinationISJ_fSJ_fLNS_15FloatRoundStyleE2EEESI_S1M_JEEENS4_5SM1004TMEM4LOAD26SM100_TMEM_LOAD_16dp256b4xENS4_13SM90_TMA_LOADENS12_INS13_ILi2ELi4ELi3EEES16_NST_INS5_IJS17_S1K_EEENS5_IJS1K_SD_EEEEEEENS4_17SM75_U32x4_LDSM_NENS4_14SM90_TMA_STOREES22_NS4_17SM90_U32x4_STSM_NENS4_39AutoVectorizingCopyWithAssumedAlignmentILi128EEEEEEvvEEEEvNT_6ParamsE,"ax",@progbits
	.align	128
.text._ZN7cutlass13device_kernelINS_4gemm6kernel13GemmUniversalIN4cute5tupleIJiiiiEEENS1_10collective13CollectiveMmaINS1_35MainloopSm100TmaUmmaWarpSpecializedILi8ELi2ELi4ENS5_IJNS4_1CILi4EEENSA_ILi2EEENSA_ILi1EEEEEEEENS5_IJNSA_ILi64EEENSA_ILi128EEESG_EEENS_6half_tENS5_IJlSD_lEEESJ_SK_NS4_8TiledMMAINS4_8MMA_AtomIJNS4_20SM100_MMA_F16BF16_SSISJ_SJ_fLi64ELi128ELNS4_4UMMA5MajorE0ELSP_0ELNSO_7ScaleInE0ELSQ_0EEEEEENS4_6LayoutINS5_IJSD_SD_SD_EEENS5_IJNSA_ILi0EEESV_SV_EEEEENS5_IJNS4_10UnderscoreESY_SY_EEEEENS4_23SM90_TMA_LOAD_MULTICASTENS4_14ComposedLayoutINS4_7SwizzleILi3ELi4ELi3EEENS4_18smem_ptr_flag_bitsILi16EEENST_INS5_IJNSA_ILi8EEESG_EEENS5_IJSG_SD_EEEEEEEvNS4_8identityES11_S1B_vS1C_EENS_8epilogue10collective18CollectiveEpilogueINS1E_23Sm100TmaWarpSpecializedILi4ELi2ELi16ELb1ELb0EEEJSI_NS5_IJNST_ISG_SD_EENST_INSA_ILi32EEESD_EEEEESJ_SK_SJ_SK_NS1E_6fusion15FusionCallbacksIS1I_NS1N_17LinearCombinationISJ_fSJ_fLNS_15FloatRoundStyleE2EEESI_S1M_JEEENS4_5SM1004TMEM4LOAD26SM100_TMEM_LOAD_16dp256b4xENS4_13SM90_TMA_LOADENS12_INS13_ILi2ELi4ELi3EEES16_NST_INS5_IJS17_S1K_EEENS5_IJS1K_SD_EEEEEEENS4_17SM75_U32x4_LDSM_NENS4_14SM90_TMA_STOREES22_NS4_17SM90_U32x4_STSM_NENS4_39AutoVectorizingCopyWithAssumedAlignmentILi128EEEEEEvvEEEEvNT_6ParamsE:
        .type           _ZN7cutlass13device_kernelINS_4gemm6kernel13GemmUniversalIN4cute5tupleIJiiiiEEENS1_10collective13CollectiveMmaINS1_35MainloopSm100TmaUmmaWarpSpecializedILi8ELi2ELi4ENS5_IJNS4_1CILi4EEENSA_ILi2EEENSA_ILi1EEEEEEEENS5_IJNSA_ILi64EEENSA_ILi128EEESG_EEENS_6half_tENS5_IJlSD_lEEESJ_SK_NS4_8TiledMMAINS4_8MMA_AtomIJNS4_20SM100_MMA_F16BF16_SSISJ_SJ_fLi64ELi128ELNS4_4UMMA5MajorE0ELSP_0ELNSO_7ScaleInE0ELSQ_0EEEEEENS4_6LayoutINS5_IJSD_SD_SD_EEENS5_IJNSA_ILi0EEESV_SV_EEEEENS5_IJNS4_10UnderscoreESY_SY_EEEEENS4_23SM90_TMA_LOAD_MULTICASTENS4_14ComposedLayoutINS4_7SwizzleILi3ELi4ELi3EEENS4_18smem_ptr_flag_bitsILi16EEENST_INS5_IJNSA_ILi8EEESG_EEENS5_IJSG_SD_EEEEEEEvNS4_8identityES11_S1B_vS1C_EENS_8epilogue10collective18CollectiveEpilogueINS1E_23Sm100TmaWarpSpecializedILi4ELi2ELi16ELb1ELb0EEEJSI_NS5_IJNST_ISG_SD_EENST_INSA_ILi32EEESD_EEEEESJ_SK_SJ_SK_NS1E_6fusion15FusionCallbacksIS1I_NS1N_17LinearCombinationISJ_fSJ_fLNS_15FloatRoundStyleE2EEESI_S1M_JEEENS4_5SM1004TMEM4LOAD26SM100_TMEM_LOAD_16dp256b4xENS4_13SM90_TMA_LOADENS12_INS13_ILi2ELi4ELi3EEES16_NST_INS5_IJS17_S1K_EEENS5_IJS1K_SD_EEEEEEENS4_17SM75_U32x4_LDSM_NENS4_14SM90_TMA_STOREES22_NS4_17SM90_U32x4_STSM_NENS4_39AutoVectorizingCopyWithAssumedAlignmentILi128EEEEEEvvEEEEvNT_6ParamsE,@function
        .size           _ZN7cutlass13device_kernelINS_4gemm6kernel13GemmUniversalIN4cute5tupleIJiiiiEEENS1_10collective13CollectiveMmaINS1_35MainloopSm100TmaUmmaWarpSpecializedILi8ELi2ELi4ENS5_IJNS4_1CILi4EEENSA_ILi2EEENSA_ILi1EEEEEEEENS5_IJNSA_ILi64EEENSA_ILi128EEESG_EEENS_6half_tENS5_IJlSD_lEEESJ_SK_NS4_8TiledMMAINS4_8MMA_AtomIJNS4_20SM100_MMA_F16BF16_SSISJ_SJ_fLi64ELi128ELNS4_4UMMA5MajorE0ELSP_0ELNSO_7ScaleInE0ELSQ_0EEEEEENS4_6LayoutINS5_IJSD_SD_SD_EEENS5_IJNSA_ILi0EEESV_SV_EEEEENS5_IJNS4_10UnderscoreESY_SY_EEEEENS4_23SM90_TMA_LOAD_MULTICASTENS4_14ComposedLayoutINS4_7SwizzleILi3ELi4ELi3EEENS4_18smem_ptr_flag_bitsILi16EEENST_INS5_IJNSA_ILi8EEESG_EEENS5_IJSG_SD_EEEEEEEvNS4_8identityES11_S1B_vS1C_EENS_8epilogue10collective18CollectiveEpilogueINS1E_23Sm100TmaWarpSpecializedILi4ELi2ELi16ELb1ELb0EEEJSI_NS5_IJNST_ISG_SD_EENST_INSA_ILi32EEESD_EEEEESJ_SK_SJ_SK_NS1E_6fusion15FusionCallbacksIS1I_NS1N_17LinearCombinationISJ_fSJ_fLNS_15FloatRoundStyleE2EEESI_S1M_JEEENS4_5SM1004TMEM4LOAD26SM100_TMEM_LOAD_16dp256b4xENS4_13SM90_TMA_LOADENS12_INS13_ILi2ELi4ELi3EEES16_NST_INS5_IJS17_S1K_EEENS5_IJS1K_SD_EEEEEEENS4_17SM75_U32x4_LDSM_NENS4_14SM90_TMA_STOREES22_NS4_17SM90_U32x4_STSM_NENS4_39AutoVectorizingCopyWithAssumedAlignmentILi128EEEEEEvvEEEEvNT_6ParamsE,(.L_x_196 - _ZN7cutlass13device_kernelINS_4gemm6kernel13GemmUniversalIN4cute5tupleIJiiiiEEENS1_10collective13CollectiveMmaINS1_35MainloopSm100TmaUmmaWarpSpecializedILi8ELi2ELi4ENS5_IJNS4_1CILi4EEENSA_ILi2EEENSA_ILi1EEEEEEEENS5_IJNSA_ILi64EEENSA_ILi128EEESG_EEENS_6half_tENS5_IJlSD_lEEESJ_SK_NS4_8TiledMMAINS4_8MMA_AtomIJNS4_20SM100_MMA_F16BF16_SSISJ_SJ_fLi64ELi128ELNS4_4UMMA5MajorE0ELSP_0ELNSO_7ScaleInE0ELSQ_0EEEEEENS4_6LayoutINS5_IJSD_SD_SD_EEENS5_IJNSA_ILi0EEESV_SV_EEEEENS5_IJNS4_10UnderscoreESY_SY_EEEEENS4_23SM90_TMA_LOAD_MULTICASTENS4_14ComposedLayoutINS4_7SwizzleILi3ELi4ELi3EEENS4_18smem_ptr_flag_bitsILi16EEENST_INS5_IJNSA_ILi8EEESG_EEENS5_IJSG_SD_EEEEEEEvNS4_8identityES11_S1B_vS1C_EENS_8epilogue10collective18CollectiveEpilogueINS1E_23Sm100TmaWarpSpecializedILi4ELi2ELi16ELb1ELb0EEEJSI_NS5_IJNST_ISG_SD_EENST_INSA_ILi32EEESD_EEEEESJ_SK_SJ_SK_NS1E_6fusion15FusionCallbacksIS1I_NS1N_17LinearCombinationISJ_fSJ_fLNS_15FloatRoundStyleE2EEESI_S1M_JEEENS4_5SM1004TMEM4LOAD26SM100_TMEM_LOAD_16dp256b4xENS4_13SM90_TMA_LOADENS12_INS13_ILi2ELi4ELi3EEES16_NST_INS5_IJS17_S1K_EEENS5_IJS1K_SD_EEEEEEENS4_17SM75_U32x4_LDSM_NENS4_14SM90_TMA_STOREES22_NS4_17SM90_U32x4_STSM_NENS4_39AutoVectorizingCopyWithAssumedAlignmentILi128EEEEEEvvEEEEvNT_6ParamsE)
        .other          _ZN7cutlass13device_kernelINS_4gemm6kernel13GemmUniversalIN4cute5tupleIJiiiiEEENS1_10collective13CollectiveMmaINS1_35MainloopSm100TmaUmmaWarpSpecializedILi8ELi2ELi4ENS5_IJNS4_1CILi4EEENSA_ILi2EEENSA_ILi1EEEEEEEENS5_IJNSA_ILi64EEENSA_ILi128EEESG_EEENS_6half_tENS5_IJlSD_lEEESJ_SK_NS4_8TiledMMAINS4_8MMA_AtomIJNS4_20SM100_MMA_F16BF16_SSISJ_SJ_fLi64ELi128ELNS4_4UMMA5MajorE0ELSP_0ELNSO_7ScaleInE0ELSQ_0EEEEEENS4_6LayoutINS5_IJSD_SD_SD_EEENS5_IJNSA_ILi0EEESV_SV_EEEEENS5_IJNS4_10UnderscoreESY_SY_EEEEENS4_23SM90_TMA_LOAD_MULTICASTENS4_14ComposedLayoutINS4_7SwizzleILi3ELi4ELi3EEENS4_18smem_ptr_flag_bitsILi16EEENST_INS5_IJNSA_ILi8EEESG_EEENS5_IJSG_SD_EEEEEEEvNS4_8identityES11_S1B_vS1C_EENS_8epilogue10collective18CollectiveEpilogueINS1E_23Sm100TmaWarpSpecializedILi4ELi2ELi16ELb1ELb0EEEJSI_NS5_IJNST_ISG_SD_EENST_INSA_ILi32EEESD_EEEEESJ_SK_SJ_SK_NS1E_6fusion15FusionCallbacksIS1I_NS1N_17LinearCombinationISJ_fSJ_fLNS_15FloatRoundStyleE2EEESI_S1M_JEEENS4_5SM1004TMEM4LOAD26SM100_TMEM_LOAD_16dp256b4xENS4_13SM90_TMA_LOADENS12_INS13_ILi2ELi4ELi3EEES16_NST_INS5_IJS17_S1K_EEENS5_IJS1K_SD_EEEEEEENS4_17SM75_U32x4_LDSM_NENS4_14SM90_TMA_STOREES22_NS4_17SM90_U32x4_STSM_NENS4_39AutoVectorizingCopyWithAssumedAlignmentILi128EEEEEEvvEEEEvNT_6ParamsE,@"STO_CUDA_ENTRY STV_DEFAULT"
_ZN7cutlass13device_kernelINS_4gemm6kernel13GemmUniversalIN4cute5tupleIJiiiiEEENS1_10collective13CollectiveMmaINS1_35MainloopSm100TmaUmmaWarpSpecializedILi8ELi2ELi4ENS5_IJNS4_1CILi4EEENSA_ILi2EEENSA_ILi1EEEEEEEENS5_IJNSA_ILi64EEENSA_ILi128EEESG_EEENS_6half_tENS5_IJlSD_lEEESJ_SK_NS4_8TiledMMAINS4_8MMA_AtomIJNS4_20SM100_MMA_F16BF16_SSISJ_SJ_fLi64ELi128ELNS4_4UMMA5MajorE0ELSP_0ELNSO_7ScaleInE0ELSQ_0EEEEEENS4_6LayoutINS5_IJSD_SD_SD_EEENS5_IJNSA_ILi0EEESV_SV_EEEEENS5_IJNS4_10UnderscoreESY_SY_EEEEENS4_23SM90_TMA_LOAD_MULTICASTENS4_14ComposedLayoutINS4_7SwizzleILi3ELi4ELi3EEENS4_18smem_ptr_flag_bitsILi16EEENST_INS5_IJNSA_ILi8EEESG_EEENS5_IJSG_SD_EEEEEEEvNS4_8identityES11_S1B_vS1C_EENS_8epilogue10collective18CollectiveEpilogueINS1E_23Sm100TmaWarpSpecializedILi4ELi2ELi16ELb1ELb0EEEJSI_NS5_IJNST_ISG_SD_EENST_INSA_ILi32EEESD_EEEEESJ_SK_SJ_SK_NS1E_6fusion15FusionCallbacksIS1I_NS1N_17LinearCombinationISJ_fSJ_fLNS_15FloatRoundStyleE2EEESI_S1M_JEEENS4_5SM1004TMEM4LOAD26SM100_TMEM_LOAD_16dp256b4xENS4_13SM90_TMA_LOADENS12_INS13_ILi2ELi4ELi3EEES16_NST_INS5_IJS17_S1K_EEENS5_IJS1K_SD_EEEEEEENS4_17SM75_U32x4_LDSM_NENS4_14SM90_TMA_STOREES22_NS4_17SM90_U32x4_STSM_NENS4_39AutoVectorizingCopyWithAssumedAlignmentILi128EEEEEEvvEEEEvNT_6ParamsE:
[----:B------:R-:W1:Y:S01]  /*0000*/  LDC R1, c[0x0][0x37c] ;  /* 0x0000df00ff017b82 */ /* 0x000e620000000800 */
[----:B------:R-:W2:Y:S01]  /*0010*/  S2R R57, SR_TID.X ;  /* 0x0000000000397919 */ /* 0x000ea20000002100 */
[----:B------:R-:W3:Y:S01]  /*0020*/  LDCU.64 UR8, c[0x0][0x890] ;  /* 0x00011200ff0877ac */ /* 0x000ee20008000a00 */
[----:B------:R-:W-:Y:S02]  /*0030*/  PRMT R45, RZ, 0x7610, R45 ;  /* 0x00007610ff2d7816 */ /* 0x000fe4000000002d */
[----:B------:R-:W-:Y:S01]  /*0040*/  ELECT P3, URZ, PT ;  /* 0x0000000000ff782f */ /* 0x000fe20003860000 */
[----:B---3--:R-:W-:-:S04]  /*0050*/  UISETP.NE.U32.AND UP0, UPT, UR8, URZ, UPT ;  /* 0x000000ff0800728c */ /* 0x008fc8000bf05070 */
[----:B------:R-:W-:Y:S01]  /*0060*/  UISETP.NE.AND.EX UP0, UPT, UR9, URZ, UPT, UP0 ;  /* 0x000000ff0900728c */ /* 0x000fe2000bf05300 */
[----:B--2---:R-:W-:-:S05]  /*0070*/  SHF.R.U32.HI R46, RZ, 0x5, R57 ;  /* 0x00000005ff2e7819 */ /* 0x004fca0000011639 */
[----:B------:R-:W2:Y:S02]  /*0080*/  SHFL.IDX PT, R0, R46, RZ, 0x1f ;  /* 0x00001fff2e007589 */ /* 0x000ea400000e0000 */
[----:B--2---:R-:W-:Y:S01]  /*0090*/  R2UR UR17, R0 ;  /* 0x00000000001172ca */ /* 0x004fe200000e0000 */
[----:B-1----:R-:W-:-:S14]  /*00a0*/  BRA.U UP0, `(.L_x_0) ;  /* 0x0000000100307547 */ /* 0x002fdc000b800000 */
[----:B------:R-:W1:Y:S02]  /*00b0*/  LDCU.64 UR4, c[0x0][0x888] ;  /* 0x00011100ff0477ac */ /* 0x000e640008000a00 */
[----:B-1----:R-:W-:-:S04]  /*00c0*/  UISETP.NE.U32.AND UP0, UPT, UR4, URZ, UPT ;  /* 0x000000ff0400728c */ /* 0x002fc8000bf05070 */
[----:B------:R-:W-:-:S09]  /*00d0*/  UISETP.NE.AND.EX UP0, UPT, UR5, URZ, UPT, UP0 ;  /* 0x000000ff0500728c */ /* 0x000fd2000bf05300 */
[----:B------:R-:W-:Y:S05]  /*00e0*/  BRA.U !UP0, `(.L_x_1) ;  /* 0x0000000108147547 */ /* 0x000fea000b800000 */
[----:B------:R-:W1:Y:S01]  /*00f0*/  LDC.64 R2, c[0x0][0x888] ;  /* 0x00022200ff027b82 */ /* 0x000e620000000a00 */
[----:B------:R-:W1:Y:S02]  /*0100*/  LDCU.64 UR4, c[0x0][0x358] ;  /* 0x00006b00ff0477ac */ /* 0x000e640008000a00 */
[----:B-1----:R1:W5:Y:S01]  /*0110*/  LDG.E R27, desc[UR4][R2.64] ;  /* 0x00000004021b7981 */ /* 0x002362000c1e1900 */
[----:B------:R-:W-:Y:S01]  /*0120*/  HFMA2 R45, -RZ, RZ, 0, 5.9604644775390625e-08 ;  /* 0x00000001ff2d7431 */ /* 0x000fe200000001ff */
[----:B------:R-:W-:Y:S05]  /*0130*/  BRA `(.L_x_0) ;  /* 0x00000000000c7947 */ /* 0x000fea0003800000 */
.L_x_1:
[----:B------:R-:W1:Y:S01]  /*0140*/  LDCU UR4, c[0x0][0x880] ;  /* 0x00011000ff0477ac */ /* 0x000e620008000800 */
[----:B------:R-:W-:Y:S01]  /*0150*/  HFMA2 R45, -RZ, RZ, 0, 5.9604644775390625e-08 ;  /* 0x00000001ff2d7431 */ /* 0x000fe200000001ff */
[----:B-1----:R-:W-:-:S07]  /*0160*/  MOV R27, UR4 ;  /* 0x00000004001b7c02 */ /* 0x002fce0008000f00 */
.L_x_0:
[----:B------:R-:W2:Y:S02]  /*0170*/  LDCU.64 UR4, c[0x0][0x8b0] ;  /* 0x00011600ff0477ac */ /* 0x000ea40008000a00 */
[----:B--2---:R-:W-:-:S04]  /*0180*/  UISETP.NE.U32.AND UP0, UPT, UR4, URZ, UPT ;  /* 0x000000ff0400728c */ /* 0x004fc8000bf05070 */
[----:B------:R-:W-:-:S09]  /*0190*/  UISETP.NE.AND.EX UP0, UPT, UR5, URZ, UPT, UP0 ;  /* 0x000000ff0500728c */ /* 0x000fd2000bf05300 */
[----:B------:R-:W-:Y:S05]  /*01a0*/  BRA.U UP0, `(.L_x_2) ;  /* 0x0000000100287547 */ /* 0x000fea000b800000 */
[----:B------:R-:W2:Y:S02]  /*01b0*/  LDCU.64 UR4, c[0x0][0x8a8] ;  /* 0x00011500ff0477ac */ /* 0x000ea40008000a00 */
[----:B--2---:R-:W-:-:S04]  /*01c0*/  UISETP.NE.U32.AND UP0, UPT, UR4, URZ, UPT ;  /* 0x000000ff0400728c */ /* 0x004fc8000bf05070 */
[----:B------:R-:W-:-:S09]  /*01d0*/  UISETP.NE.AND.EX UP0, UPT, UR5, URZ, UPT, UP0 ;  /* 0x000000ff0500728c */ /* 0x000fd2000bf05300 */
[----:B------:R-:W-:Y:S05]  /*01e0*/  BRA.U !UP0, `(.L_x_3) ;  /* 0x0000000108107547 */ /* 0x000fea000b800000 */
[----:B------:R-:W2:Y:S01]  /*01f0*/  LDC.64 R24, c[0x0][0x8a8] ;  /* 0x00022a00ff187b82 */ /* 0x000ea20000000a00 */
[----:B------:R-:W2:Y:S02]  /*0200*/  LDCU.64 UR4, c[0x0][0x358] ;  /* 0x00006b00ff0477ac */ /* 0x000ea40008000a00 */
[----:B--2---:R2:W5:Y:S01]  /*0210*/  LDG.E R24, desc[UR4][R24.64] ;  /* 0x0000000418187981 */ /* 0x004562000c1e1900 */
[----:B------:R-:W-:Y:S05]  /*0220*/  BRA `(.L_x_2) ;  /* 0x0000000000087947 */ /* 0x000fea0003800000 */
.L_x_3:
[----:B------:R-:W2:Y:S02]  /*0230*/  LDCU UR4, c[0x0][0x8a0] ;  /* 0x00011400ff0477ac */ /* 0x000ea40008000800 */
[----:B--2---:R-:W-:Y:S02]  /*0240*/  MOV R24, UR4 ;  /* 0x0000000400187c02 */ /* 0x004fe40008000f00 */
.L_x_2:
[----:B------:R-:W-:Y:S01]  /*0250*/  IMAD.U32 R0, RZ, RZ, UR17 ;  /* 0x00000011ff007e24 */ /* 0x000fe2000f8e00ff */
[----:B------:R-:W-:Y:S04]  /*0260*/  BSSY.RECONVERGENT B0, `(.L_x_4) ;  /* 0x000000c000007945 */ /* 0x000fe80003800200 */
[C---:B------:R-:W-:Y:S02]  /*0270*/  ISETP.NE.OR P1, PT, R0.reuse, 0x1, !P3 ;  /* 0x000000010000780c */ /* 0x040fe40005f25670 */
[----:B------:R-:W-:-:S11]  /*0280*/  ISETP.NE.OR P0, PT, R0, 0x3, !P3 ;  /* 0x000000030000780c */ /* 0x000fd60005f05670 */
[----:B------:R-:W-:Y:S05]  /*0290*/  @P1 BRA `(.L_x_5) ;  /* 0x0000000000201947 */ /* 0x000fea0003800000 */
[----:B------:R-:W3:Y:S02]  /*02a0*/  LDCU.64 UR4, c[0x0][0x348] ;  /* 0x00006900ff0477ac */ /* 0x000ee40008000a00 */
[----:B---3--:R-:W-:Y:S02]  /*02b0*/  UIADD3 UR6, UP1, UPT, UR4, 0x80, URZ ;  /* 0x0000008004067890 */ /* 0x008fe4000ff3e0ff */
[----:B------:R-:W-:Y:S02]  /*02c0*/  UIADD3 UR4, UP0, UPT, UR4, 0x180, URZ ;  /* 0x0000018004047890 */ /* 0x000fe4000ff1e0ff */
[----:B------:R-:W-:Y:S02]  /*02d0*/  UIADD3.X UR7, UPT, UPT, URZ, UR5, URZ, UP1, !UPT ;  /* 0x00000005ff077290 */ /* 0x000fe40008ffe4ff */
[----:B------:R-:W-:-:S07]  /*02e0*/  UIADD3.X UR5, UPT, UPT, URZ, UR5, URZ, UP0, !UPT ;  /* 0x00000005ff057290 */ /* 0x000fce00087fe4ff */
[----:B------:R3:W-:Y:S02]  /*02f0*/  UTMACCTL.PF [UR6] ;  /* 0x00000000060079b9 */ /* 0x0007e40008040000 */
[----:B------:R3:W-:Y:S02]  /*0300*/  UTMACCTL.PF [UR4] ;  /* 0x00000000040079b9 */ /* 0x0007e40008040000 */
[----:B---3--:R-:W-:Y:S01]  /*0310*/  NOP ;  /* 0x0000000000007918 */ /* 0x008fe20000000000 */
.L_x_5:
[----:B------:R-:W-:Y:S05]  /*0320*/  BSYNC.RECONVERGENT B0 ;  /* 0x0000000000007941 */ /* 0x000fea0003800200 */
.L_x_4:
[----:B------:R-:W-:Y:S04]  /*0330*/  BSSY.RECONVERGENT B0, `(.L_x_6) ;  /* 0x000000a000007945 */ /* 0x000fe80003800200 */
        /* <DEDUP_REMOVED lines=9> */
.L_x_7:
[----:B------:R-:W-:Y:S05]  /*03d0*/  BSYNC.RECONVERGENT B0 ;  /* 0x0000000000007941 */ /* 0x000fea0003800200 */
.L_x_6:
[----:B------:R-:W3:Y:S01]  /*03e0*/  LDCU.64 UR4, c[0x0][0x888] ;  /* 0x00011100ff0477ac */ /* 0x000ee20008000a00 */
[----:B------:R-:W-:Y:S02]  /*03f0*/  UISETP.EQ.U32.AND UP1, UPT, UR8, URZ, UPT ;  /* 0x000000ff0800728c */ /* 0x000fe4000bf22070 */
[----:B------:R-:W-:Y:S02]  /*0400*/  UPLOP3.LUT UP4, UPT, UPT, UPT, UPT, 0x80, 0x8 ;  /* 0x000000000008789c */ /* 0x000fe40003f8f070 */
[----:B---3--:R-:W-:-:S04]  /*0410*/  UISETP.NE.U32.AND UP0, UPT, UR4, URZ, UPT ;  /* 0x000000ff0400728c */ /* 0x008fc8000bf05070 */
[----:B------:R-:W-:-:S04]  /*0420*/  UISETP.NE.AND.EX UP0, UPT, UR5, URZ, UPT, UP0 ;  /* 0x000000ff0500728c */ /* 0x000fc8000bf05300 */
[----:B------:R-:W-:-:S04]  /*0430*/  UISETP.EQ.OR.EX UP2, UPT, UR9, URZ, !UP0, UP1 ;  /* 0x000000ff0900728c */ /* 0x000fc8000c742710 */
[----:B------:R-:W-:-:S06]  /*0440*/  UP2UR UR4, UPR, URZ, 0x4 ;  /* 0x00000004ff047883 */ /* 0x000fcc0008000000 */
[----:B------:R-:W-:Y:S01]  /*0450*/  MOV R49, UR4 ;  /* 0x0000000400317c02 */ /* 0x000fe20008000f00 */
[----:B------:R-:W-:Y:S06]  /*0460*/  BRA.U !UP2, `(.L_x_8) ;  /* 0x000000010a207547 */ /* 0x000fec000b800000 */
[----:B------:R-:W-:Y:S01]  /*0470*/  UISETP.NE.U32.AND UP1, UPT, UR8, URZ, UPT ;  /* 0x000000ff0800728c */ /* 0x000fe2000bf25070 */
[----:B-----5:R-:W-:Y:S01]  /*0480*/  FSETP.NEU.AND P0, PT, R27, RZ, PT ;  /* 0x000000ff1b00720b */ /* 0x020fe20003f0d000 */
[----:B------:R-:W-:Y:S02]  /*0490*/  USEL UR4, URZ, 0xffffffff, UP0 ;  /* 0xffffffffff047887 */ /* 0x000fe40008000000 */
[----:B------:R-:W-:-:S10]  /*04a0*/  UISETP.NE.AND.EX UP1, UPT, UR9, URZ, UPT, UP1 ;  /* 0x000000ff0900728c */ /* 0x000fd4000bf25310 */
[----:B------:R-:W-:Y:S01]  /*04b0*/  VOTEU.ANY UP0, P0 ;  /* 0x0000000000ff7886 */ /* 0x000fe20000000100 */
[----:B------:R-:W-:-:S04]  /*04c0*/  @!UP1 USEL UR4, URZ, 0xffffffff, UP0 ;  /* 0xffffffffff049887 */ /* 0x000fc80008000000 */
[----:B------:R-:W-:-:S04]  /*04d0*/  ULOP3.LUT UR4, UR4, 0x1, URZ, 0xc0, !UPT ;  /* 0x0000000104047892 */ /* 0x000fc8000f8ec0ff */
[----:B------:R-:W-:-:S11]  /*04e0*/  UISETP.NE.U32.AND UP4, UPT, UR4, 0x1, UPT ;  /* 0x000000010400788c */ /* 0x000fd6000bf85070 */
.L_x_8:
[----:B-1----:R-:W1:Y:S01]  /*04f0*/  SHFL.IDX PT, R2, R46, RZ, 0x1f ;  /* 0x00001fff2e027589 */ /* 0x002e6200000e0000 */
[----:B------:R-:W-:-:S04]  /*0500*/  UISETP.NE.AND UP0, UPT, UR17, 0x2, UPT ;  /* 0x000000021100788c */ /* 0x000fc8000bf05270 */
[----:B------:R-:W-:Y:S01]  /*0510*/  USEL UR48, URZ, 0x1, UP0 ;  /* 0x00000001ff307887 */ /* 0x000fe20008000000 */
[----:B-1----:R-:W-:-:S13]  /*0520*/  ISETP.NE.AND P0, PT, R2, RZ, PT ;  /* 0x000000ff0200720c */ /* 0x002fda0003f05270 */
[----:B------:R-:W-:Y:S05]  /*0530*/  @P0 BRA `(.L_x_9) ;  /* 0x0000000000840947 */ /* 0x000fea0003800000 */
[----:B------:R-:W-:Y:S01]  /*0540*/  ELECT P0, URZ, PT ;  /* 0x0000000000ff782f */ /* 0x000fe20003800000 */
[----:B------:R-:W-:-:S12]  /*0550*/  BSSY.RECONVERGENT B0, `(.L_x_9) ;  /* 0x000001f000007945 */ /* 0x000fd80003800200 */
[----:B------:R-:W-:Y:S05]  /*0560*/  @!P0 BRA `(.L_x_10) ;  /* 0x0000000000748947 */ /* 0x000fea0003800000 */
[----:B------:R-:W1:Y:S01]  /*0570*/  S2UR UR4, SR_CgaCtaId ;  /* 0x00000000000479c3 */ /* 0x000e620000008800 */
[----:B------:R-:W-:Y:S01]  /*0580*/  UMOV UR5, 0x400 ;  /* 0x0000040000057882 */ /* 0x000fe20000000000 */
[----:B------:R-:W-:Y:S01]  /*0590*/  UMOV UR8, 0x1 ;  /* 0x0000000100087882 */ /* 0x000fe20000000000 */
[----:B------:R-:W-:Y:S01]  /*05a0*/  UMOV UR6, 0x5 ;  /* 0x0000000500067882 */ /* 0x000fe20000000000 */
[----:B------:R-:W-:-:S04]  /*05b0*/  UIADD3 UR8, UPT, UPT, -UR8, 0x100000, URZ ;  /* 0x0010000008087890 */ /* 0x000fc8000fffe1ff */
[----:B------:R-:W-:Y:S02]  /*05c0*/  USHF.L.U32 UR9, UR8, 0xb, URZ ;  /* 0x0000000b08097899 */ /* 0x000fe400080006ff */
[----:B------:R-:W-:Y:S02]  /*05d0*/  USHF.L.U32 UR8, UR8, 0x1, URZ ;  /* 0x0000000108087899 */ /* 0x000fe400080006ff */
[----:B------:R-:W-:-:S04]  /*05e0*/  UIADD3 UR6, UPT, UPT, -UR6, 0x100000, URZ ;  /* 0x0010000006067890 */ /* 0x000fc8000fffe1ff */
[----:B------:R-:W-:Y:S02]  /*05f0*/  USHF.L.U32 UR7, UR6, 0xb, URZ ;  /* 0x0000000b06077899 */ /* 0x000fe400080006ff */
[----:B------:R-:W-:Y:S02]  /*0600*/  USHF.L.U32 UR6, UR6, 0x1, URZ ;  /* 0x0000000106067899 */ /* 0x000fe400080006ff */
[----:B-1----:R-:W-:Y:S01]  /*0610*/  ULEA UR4, UR4, UR5, 0x18 ;  /* 0x0000000504047291 */ /* 0x002fe2000f8ec0ff */
[----:B------:R-:W1:Y:S11]  /*0620*/  FENCE.VIEW.ASYNC.S ;  /* 0x00000000000073c6 */ /* 0x000e760000000000 */
[----:B-1----:R1:W3:Y:S01]  /*0630*/  SYNCS.EXCH.64 URZ, [UR4], UR8 ;  /* 0x0000000804ff75b2 */ /* 0x0022e20008000100 */
[----:B------:R1:W4:Y:S01]  /*0640*/  SYNCS.EXCH.64 URZ, [UR4+0x40], UR6 ;  /* 0x0000400604ff75b2 */ /* 0x0003220008000100 */
[----:B------:R1:W1:Y:S01]  /*0650*/  SYNCS.EXCH.64 URZ, [UR4+0x8], UR8 ;  /* 0x0000080804ff75b2 */ /* 0x0002620008000100 */
        /* <DEDUP_REMOVED lines=13> */
[----:B------:R-:W-:Y:S01]  /*0730*/  NOP ;  /* 0x0000000000007918 */ /* 0x000fe20000000000 */
.L_x_10:
[----:B-1----:R-:W-:Y:S05]  /*0740*/  BSYNC.RECONVERGENT B0 ;  /* 0x0000000000007941 */ /* 0x002fea0003800200 */
.L_x_9:
[----:B------:R-:W1:Y:S01]  /*0750*/  SHFL.IDX PT, R2, R46, RZ, 0x1f ;  /* 0x00001fff2e027589 */ /* 0x000e6200000e0000 */
[----:B------:R-:W-:Y:S01]  /*0760*/  NOP ;  /* 0x0000000000007918 */ /* 0x000fe20000000000 */
[----:B-1----:R-:W-:-:S13]  /*0770*/  ISETP.NE.AND P0, PT, R2, 0x1, PT ;  /* 0x000000010200780c */ /* 0x002fda0003f05270 */
[----:B------:R-:W-:Y:S05]  /*0780*/  @P0 BRA `(.L_x_11) ;  /* 0x0000000000580947 */ /* 0x000fea0003800000 */
        /* <DEDUP_REMOVED lines=9> */
[----:B------:R-:W-:Y:S01]  /*0820*/  USHF.L.U32 UR6, UR6, 0x1, URZ ;  /* 0x0000000106067899 */ /* 0x000fe200080006ff */
[----:B------:R-:W-:Y:S01]  /*0830*/  ELECT P0, URZ, PT ;  /* 0x0000000000ff782f */ /* 0x000fe20003800000 */
[----:B-1----:R-:W-:Y:S01]  /*0840*/  ULEA UR4, UR4, UR5, 0x18 ;  /* 0x0000000504047291 */ /* 0x002fe2000f8ec0ff */
[----:B------:R-:W1:Y:S11]  /*0850*/  FENCE.VIEW.ASYNC.S ;  /* 0x00000000000073c6 */ /* 0x000e760000000000 */
[----:B-1----:R1:W1:Y:S01]  /*0860*/  SYNCS.EXCH.64 URZ, [UR4+0x80], UR8 ;  /* 0x0000800804ff75b2 */ /* 0x0022620008000100 */
        /* <DEDUP_REMOVED lines=8> */
.L_x_11:
[----:B------:R-:W2:Y:S01]  /*08f0*/  SHFL.IDX PT, R2, R46, RZ, 0x1f ;  /* 0x00001fff2e027589 */ /* 0x000ea200000e0000 */
[----:B------:R-:W-:Y:S01]  /*0900*/  NOP ;  /* 0x0000000000007918 */ /* 0x000fe20000000000 */
[----:B--2---:R-:W-:-:S13]  /*0910*/  ISETP.NE.AND P0, PT, R2, 0x3, PT ;  /* 0x000000030200780c */ /* 0x004fda0003f05270 */
[----:B------:R-:W-:Y:S05]  /*0920*/  @P0 BRA `(.L_x_12) ;  /* 0x0000000000300947 */ /* 0x000fea0003800000 */
[----:B-1----:R-:W1:Y:S01]  /*0930*/  S2UR UR4, SR_CgaCtaId ;  /* 0x00000000000479c3 */ /* 0x002e620000008800 */
[----:B------:R-:W-:Y:S01]  /*0940*/  UMOV UR6, 0x400 ;  /* 0x0000040000067882 */ /* 0x000fe20000000000 */
[----:B------:R-:W-:Y:S01]  /*0950*/  UMOV UR5, 0x20 ;  /* 0x0000002000057882 */ /* 0x000fe20000000000 */
[----:B------:R-:W-:Y:S01]  /*0960*/  ELECT P0, URZ, PT ;  /* 0x0000000000ff782f */ /* 0x000fe20003800000 */
[----:B-1----:R-:W-:Y:S02]  /*0970*/  ULEA UR6, UR4, UR6, 0x18 ;  /* 0x0000000604067291 */ /* 0x002fe4000f8ec0ff */
[----:B------:R-:W-:-:S04]  /*0980*/  UIADD3 UR4, UPT, UPT, -UR5, 0x100000, URZ ;  /* 0x0010000005047890 */ /* 0x000fc8000fffe1ff */
[----:B------:R-:W-:Y:S02]  /*0990*/  USHF.L.U32 UR5, UR4, 0xb, URZ ;  /* 0x0000000b04057899 */ /* 0x000fe400080006ff */
[----:B------:R-:W-:Y:S01]  /*09a0*/  USHF.L.U32 UR4, UR4, 0x1, URZ ;  /* 0x0000000104047899 */ /* 0x000fe200080006ff */
[----:B------:R-:W1:Y:S11]  /*09b0*/  FENCE.VIEW.ASYNC.S ;  /* 0x00000000000073c6 */ /* 0x000e760000000000 */
[----:B-1----:R2:W1:Y:S01]  /*09c0*/  SYNCS.EXCH.64 URZ, [UR6+0xc0], UR4 ;  /* 0x0000c00406ff75b2 */ /* 0x0024620008000100 */
[----:B------:R2:W1:Y:S02]  /*09d0*/  SYNCS.EXCH.64 URZ, [UR6+0xc8], UR4 ;  /* 0x0000c80406ff75b2 */ /* 0x0004640008000100 */
[----:B--2---:R-:W-:Y:S01]  /*09e0*/  NOP ;  /* 0x0000000000007918 */ /* 0x004fe20000000000 */
.L_x_12:
[----:B------:R-:W2:Y:S01]  /*09f0*/  SHFL.IDX PT, R2, R46, RZ, 0x1f ;  /* 0x00001fff2e027589 */ /* 0x000ea200000e0000 */
[----:B------:R-:W-:Y:S01]  /*0a00*/  NOP ;  /* 0x0000000000007918 */ /* 0x000fe20000000000 */
[----:B--2---:R-:W-:-:S13]  /*0a10*/  ISETP.NE.AND P0, PT, R2, 0x4, PT ;  /* 0x000000040200780c */ /* 0x004fda0003f05270 */
[----:B------:R-:W-:Y:S05]  /*0a20*/  @P0 BRA `(.L_x_13) ;  /* 0x00000000004c0947 */ /* 0x000fea0003800000 */
[----:B-1----:R-:W1:Y:S01]  /*0a30*/  S2UR UR6, SR_CgaCtaId ;  /* 0x00000000000679c3 */ /* 0x002e620000008800 */
[----:B------:R-:W-:Y:S01]  /*0a40*/  UMOV UR4, 0x720 ;  /* 0x0000072000047882 */ /* 0x000fe20000000000 */
[----:B------:R-:W-:Y:S01]  /*0a50*/  UMOV UR5, 0x400 ;  /* 0x0000040000057882 */ /* 0x000fe20000000000 */
[----:B------:R-:W-:Y:S01]  /*0a60*/  USEL UR4, UR4, 0x620, UP4 ;  /* 0x0000062004047887 */ /* 0x000fe2000a000000 */
[----:B------:R-:W-:Y:S01]  /*0a70*/  UMOV UR8, 0x1 ;  /* 0x0000000100087882 */ /* 0x000fe20000000000 */
[----:B------:R-:W-:Y:S01]  /*0a80*/  ELECT P0, URZ, PT ;  /* 0x0000000000ff782f */ /* 0x000fe20003800000 */
[----:B------:R-:W-:-:S04]  /*0a90*/  UIADD3 UR8, UPT, UPT, -UR8, 0x100000, URZ ;  /* 0x0010000008087890 */ /* 0x000fc8000fffe1ff */
[----:B------:R-:W-:Y:S02]  /*0aa0*/  USHF.L.U32 UR9, UR8, 0xb, URZ ;  /* 0x0000000b08097899 */ /* 0x000fe400080006ff */
[----:B------:R-:W-:Y:S02]  /*0ab0*/  USHF.L.U32 UR8, UR8, 0x1, URZ ;  /* 0x0000000108087899 */ /* 0x000fe400080006ff */
[----:B-1----:R-:W-:Y:S02]  /*0ac0*/  ULEA UR6, UR6, UR5, 0x18 ;  /* 0x0000000506067291 */ /* 0x002fe4000f8ec0ff */
[----:B------:R-:W-:-:S04]  /*0ad0*/  UIADD3 UR4, UPT, UPT, -UR4, 0x100000, URZ ;  /* 0x0010000004047890 */ /* 0x000fc8000fffe1ff */
[----:B------:R-:W-:Y:S02]  /*0ae0*/  USHF.L.U32 UR5, UR4, 0xb, URZ ;  /* 0x0000000b04057899 */ /* 0x000fe400080006ff */
[----:B------:R-:W-:Y:S01]  /*0af0*/  USHF.L.U32 UR4, UR4, 0x1, URZ ;  /* 0x0000000104047899 */ /* 0x000fe200080006ff */
[----:B------:R-:W1:Y:S03]  /*0b00*/  FENCE.VIEW.ASYNC.S ;  /* 0x00000000000073c6 */ /* 0x000e660000000000 */
[----:B-1----:R2:W1:Y:S08]  /*0b10*/  SYNCS.EXCH.64 URZ, [UR6+0xd0], UR8 ;  /* 0x0000d00806ff75b2 */ /* 0x0024700008000100 */
[----:B------:R2:W1:Y:S01]  /*0b20*/  SYNCS.EXCH.64 URZ, [UR6+0xe0], UR4 ;  /* 0x0000e00406ff75b2 */ /* 0x0004620008000100 */
[----:B------:R2:W1:Y:S01]  /*0b30*/  SYNCS.EXCH.64 URZ, [UR6+0xd8], UR8 ;  /* 0x0000d80806ff75b2 */ /* 0x0004620008000100 */
[----:B------:R2:W1:Y:S02]  /*0b40*/  SYNCS.EXCH.64 URZ, [UR6+0xe8], UR4 ;  /* 0x0000e80406ff75b2 */ /* 0x0004640008000100 */
[----:B--2---:R-:W-:Y:S01]  /*0b50*/  NOP ;  /* 0x0000000000007918 */ /* 0x004fe20000000000 */
.L_x_13:
[----:B------:R-:W2:Y:S01]  /*0b60*/  SHFL.IDX PT, R2, R46, RZ, 0x1f ;  /* 0x00001fff2e027589 */ /* 0x000ea200000e0000 */
[----:B------:R-:W-:Y:S01]  /*0b70*/  NOP ;  /* 0x0000000000007918 */ /* 0x000fe20000000000 */
[----:B--2---:R-:W-:-:S13]  /*0b80*/  ISETP.NE.AND P0, PT, R2, 0x5, PT ;  /* 0x000000050200780c */ /* 0x004fda0003f05270 */
[----:B------:R-:W-:Y:S05]  /*0b90*/  @P0 BRA `(.L_x_14) ;  /* 0x0000000000580947 */ /* 0x000fea0003800000 */
[----:B-1----:R-:W1:Y:S01]  /*0ba0*/  S2UR UR4, SR_CgaCtaId ;  /* 0x00000000000479c3 */ /* 0x002e620000008800 */
        /* <DEDUP_REMOVED lines=19> */
[----:B------:R2:W1:Y:S02]  /*0ce0*/  SYNCS.EXCH.64 URZ, [UR4+0x128], UR6 ;  /* 0x0001280604ff75b2 */ /* 0x0004640008000100 */
[----:B--2---:R-:W-:Y:S01]  /*0cf0*/  NOP ;  /* 0x0000000000007918 */ /* 0x004fe20000000000 */
.L_x_14:
[----:B------:R-:W2:Y:S01]  /*0d00*/  SHFL.IDX PT, R2, R46, RZ, 0x1f ;  /* 0x00001fff2e027589 */ /* 0x000ea200000e0000 */
[----:B------:R-:W-:Y:S01]  /*0d10*/  NOP ;  /* 0x0000000000007918 */ /* 0x000fe20000000000 */
[----:B--2---:R-:W-:-:S13]  /*0d20*/  ISETP.NE.AND P0, PT, R2, 0x3, PT ;  /* 0x000000030200780c */ /* 0x004fda0003f05270 */
[----:B------:R-:W-:Y:S05]  /*0d30*/  @P0 BRA `(.L_x_15) ;  /* 0x0000000000380947 */ /* 0x000fea0003800000 */
[----:B------:R-:W2:Y:S01]  /*0d40*/  S2UR UR5, SR_CgaCtaId ;  /* 0x00000000000579c3 */ /* 0x000ea20000008800 */
[----:B-1----:R-:W-:Y:S01]  /*0d50*/  UMOV UR4, 0x400 ;  /* 0x0000040000047882 */ /* 0x002fe20000000000 */
[----:B------:R-:W-:Y:S01]  /*0d60*/  UMOV UR6, 0x20 ;  /* 0x0000002000067882 */ /* 0x000fe20000000000 */
[----:B------:R-:W-:Y:S01]  /*0d70*/  ELECT P0, URZ, PT ;  /* 0x0000000000ff782f */ /* 0x000fe20003800000 */
[----:B------:R-:W-:-:S04]  /*0d80*/  UIADD3 UR6, UPT, UPT, -UR6, 0x100000, URZ ;  /* 0x0010000006067890 */ /* 0x000fc8000fffe1ff */
[----:B------:R-:W-:Y:S02]  /*0d90*/  USHF.L.U32 UR7, UR6, 0xb, URZ ;  /* 0x0000000b06077899 */ /* 0x000fe400080006ff */
[----:B------:R-:W-:Y:S02]  /*0da0*/  USHF.L.U32 UR6, UR6, 0x1, URZ ;  /* 0x0000000106067899 */ /* 0x000fe400080006ff */
[----:B--2---:R-:W-:Y:S01]  /*0db0*/  ULEA UR4, UR5, UR4, 0x18 ;  /* 0x0000000405047291 */ /* 0x004fe2000f8ec0ff */
[----:B------:R-:W1:Y:S11]  /*0dc0*/  FENCE.VIEW.ASYNC.S ;  /* 0x00000000000073c6 */ /* 0x000e760000000000 */
[----:B-1----:R2:W1:Y:S01]  /*0dd0*/  SYNCS.EXCH.64 URZ, [UR4+0x130], UR6 ;  /* 0x0001300604ff75b2 */ /* 0x0024620008000100 */
[----:B------:R2:W1:Y:S01]  /*0de0*/  SYNCS.EXCH.64 URZ, [UR4+0x140], UR6 ;  /* 0x0001400604ff75b2 */ /* 0x0004620008000100 */
[----:B------:R2:W1:Y:S01]  /*0df0*/  SYNCS.EXCH.64 URZ, [UR4+0x138], UR6 ;  /* 0x0001380604ff75b2 */ /* 0x0004620008000100 */
[----:B------:R2:W1:Y:S02]  /*0e00*/  SYNCS.EXCH.64 URZ, [UR4+0x148], UR6 ;  /* 0x0001480604ff75b2 */ /* 0x0004640008000100 */
[----:B--2---:R-:W-:Y:S01]  /*0e10*/  NOP ;  /* 0x0000000000007918 */ /* 0x004fe20000000000 */
.L_x_15:
[----:B-1----:R-:W1:Y:S01]  /*0e20*/  LDCU UR4, c[0x0][0x36c] ;  /* 0x00006d80ff0477ac */ /* 0x002e620008000800 */
[----:B------:R-:W-:Y:S01]  /*0e30*/  ISETP.NE.OR P3, PT, R0, 0x2, !P3 ;  /* 0x000000020000780c */ /* 0x000fe20005f65670 */
[----:B------:R-:W-:Y:S01]  /*0e40*/  NOP ;  /* 0x0000000000007918 */ /* 0x000fe20000000000 */
[----:B------:R-:W-:Y:S01]  /*0e50*/  LOP3.LUT R0, R57, 0x1f, RZ, 0xc0, !PT ;  /* 0x0000001f39007812 */ /* 0x000fe200078ec0ff */
[----:B------:R-:W-:Y:S02]  /*0e60*/  UISETP.NE.AND UP5, UPT, UR17, URZ, UPT ;  /* 0x000000ff1100728c */ /* 0x000fe4000bfa5270 */
[----:B-1----:R-:W-:-:S09]  /*0e70*/  UISETP.EQ.U32.AND UP6, UPT, UR4, 0x1, UPT ;  /* 0x000000010400788c */ /* 0x002fd2000bfc2070 */
[----:B------:R-:W-:Y:S05]  /*0e80*/  BRA.U !UP6, `(.L_x_16) ;  /* 0x000000010e087547 */ /* 0x000fea000b800000 */
[----:B---34-:R-:W-:Y:S01]  /*0e90*/  UCGABAR_ARV ;  /* 0x00000000000079c7 */ /* 0x018fe20008000000 */
[----:B------:R-:W-:Y:S05]  /*0ea0*/  BRA `(.L_x_17) ;  /* 0x0000000000047947 */ /* 0x000fea0003800000 */
.L_x_16:
[----:B---34-:R-:W-:Y:S01]  /*0eb0*/  NOP ;  /* 0x0000000000007918 */ /* 0x018fe20000000000 */
.L_x_17:
[----:B------:R-:W1:Y:S01]  /*0ec0*/  S2UR UR16, SR_CTAID.X ;  /* 0x00000000001079c3 */ /* 0x000e620000002500 */
[----:B------:R-:W-:-:S05]  /*0ed0*/  CS2R.32 R48, SR_CgaSize ;  /* 0x0000000000307805 */ /* 0x000fca0000008a00 */
[----:B------:R-:W-:-:S05]  /*0ee0*/  IMAD R48, R48, -0xa0, RZ ;  /* 0xffffff6030307824 */ /* 0x000fca00078e02ff */
[----:B------:R-:W-:-:S14]  /*0ef0*/  R2UR UR5, R48 ;  /* 0x00000000300572ca */ /* 0x000fdc00000e0000 */
[----:B------:R-:W2:Y:S01]  /*0f00*/  LDCU UR5, c[0x0][UR5+0x2b0] ;  /* 0x00005600050577ac */ /* 0x000ea20008000800 */
[----:B------:R-:W-:-:S05]  /*0f10*/  CS2R.32 R48, SR_CgaSize ;  /* 0x0000000000307805 */ /* 0x000fca0000008a00 */
[----:B------:R-:W-:-:S05]  /*0f20*/  IMAD R48, R48, -0xa0, RZ ;  /* 0xffffff6030307824 */ /* 0x000fca00078e02ff */
[----:B------:R-:W-:-:S14]  /*0f30*/  R2UR UR4, R48 ;  /* 0x00000000300472ca */ /* 0x000fdc00000e0000 */
[----:B------:R-:W3:Y:S01]  /*0f40*/  LDCU UR4, c[0x0][UR4+0x2b4] ;  /* 0x00005680040477ac */ /* 0x000ee20008000800 */
[----:B------:R-:W4:Y:S01]  /*0f50*/  S2UR UR20, SR_CTAID.Y ;  /* 0x00000000001479c3 */ /* 0x000f220000002600 */
[----:B------:R-:W-:-:S05]  /*0f60*/  CS2R.32 R48, SR_CgaSize ;  /* 0x0000000000307805 */ /* 0x000fca0000008a00 */
[----:B------:R-:W-:-:S05]  /*0f70*/  IMAD R48, R48, -0xa0, RZ ;  /* 0xffffff6030307824 */ /* 0x000fca00078e02ff */
[----:B------:R-:W-:-:S14]  /*0f80*/  R2UR UR7, R48 ;  /* 0x00000000300772ca */ /* 0x000fdc00000e0000 */
[----:B------:R-:W3:Y:S01]  /*0f90*/  LDCU UR7, c[0x0][UR7+0x2a0] ;  /* 0x00005400070777ac */ /* 0x000ee20008000800 */
[----:B------:R-:W-:-:S05]  /*0fa0*/  CS2R.32 R48, SR_CgaSize ;  /* 0x0000000000307805 */ /* 0x000fca0000008a00 */
[----:B------:R-:W-:-:S05]  /*0fb0*/  IMAD R48, R48, -0xa0, RZ ;  /* 0xffffff6030307824 */ /* 0x000fca00078e02ff */
[----:B------:R-:W-:-:S14]  /*0fc0*/  R2UR UR8, R48 ;  /* 0x00000000300872ca */ /* 0x000fdc00000e0000 */
[----:B------:R-:W3:Y:S01]  /*0fd0*/  LDCU UR8, c[0x0][UR8+0x2a4] ;  /* 0x00005480080877ac */ /* 0x000ee20008000800 */
[----:B------:R-:W3:Y:S01]  /*0fe0*/  S2UR UR9, SR_CgaCtaId ;  /* 0x00000000000979c3 */ /* 0x000ee20000008800 */
[----:B------:R-:W3:Y:S01]  /*0ff0*/  LDCU UR21, c[0x0][0xb24] ;  /* 0x00016480ff1577ac */ /* 0x000ee20008000800 */
[----:B------:R-:W3:Y:S01]  /*1000*/  LDCU UR42, c[0x0][0xb24] ;  /* 0x00016480ff2a77ac */ /* 0x000ee20008000800 */
[----:B-1----:R-:W-:Y:S01]  /*1010*/  I2FP.F32.U32 R3, UR16 ;  /* 0x0000001000037c45 */ /* 0x002fe20008201000 */
[----:B------:R-:W1:Y:S04]  /*1020*/  LDCU UR29, c[0x0][0xb30] ;  /* 0x00016600ff1d77ac */ /* 0x000e680008000800 */
[----:B--2---:R-:W-:Y:S01]  /*1030*/  FMUL R3, R3, UR5 ;  /* 0x0000000503037c20 */ /* 0x004fe20008400000 */
[----:B------:R-:W-:Y:S01]  /*1040*/  UMOV UR34, 0x11 ;  /* 0x0000001100227882 */ /* 0x000fe20000000000 */
[----:B----4-:R-:W-:-:S04]  /*1050*/  I2FP.F32.U32 R2, UR20 ;  /* 0x0000001400027c45 */ /* 0x010fc80008201000 */
[----:B------:R-:W2:Y:S01]  /*1060*/  F2I.U32.TRUNC.NTZ R3, R3 ;  /* 0x0000000300037305 */ /* 0x000ea2000020f000 */
[----:B---3--:R-:W-:Y:S01]  /*1070*/  FMUL R2, R2, UR4 ;  /* 0x0000000402027c20 */ /* 0x008fe20008400000 */
[----:B------:R-:W-:Y:S02]  /*1080*/  ULOP3.LUT UR5, UR9, 0x4, URZ, 0xc0, !UPT ;  /* 0x0000000409057892 */ /* 0x000fe4000f8ec0ff */
[----:B------:R-:W-:-:S04]  /*1090*/  ULOP3.LUT UR50, UR9, 0x3, URZ, 0xc0, !UPT ;  /* 0x0000000309327892 */ /* 0x000fc8000f8ec0ff */
[----:B------:R-:W3:Y:S01]  /*10a0*/  F2I.U32.TRUNC.NTZ R2, R2 ;  /* 0x0000000200027305 */ /* 0x000ee2000020f000 */
[----:B------:R-:W-:Y:S02]  /*10b0*/  UISETP.GT.U32.AND UP0, UPT, UR5, 0xffff, UPT ;  /* 0x0000ffff0500788c */ /* 0x000fe4000bf04070 */
[----:B------:R-:W-:Y:S02]  /*10c0*/  UISETP.GT.U32.AND UP1, UPT, UR50, 0xffff, UPT ;  /* 0x0000ffff3200788c */ /* 0x000fe4000bf24070 */
[----:B------:R-:W-:Y:S01]  /*10d0*/  USEL UR26, UR5, 0xffff, !UP0 ;  /* 0x0000ffff051a7887 */ /* 0x000fe2000c000000 */
[----:B--2---:R-:W-:Y:S01]  /*10e0*/  R2UR UR4, R3 ;  /* 0x00000000030472ca */ /* 0x004fe200000e0000 */
[----:B------:R-:W-:Y:S02]  /*10f0*/  USHF.R.U32.HI UR32, URZ, 0x2, UR9 ;  /* 0x00000002ff207899 */ /* 0x000fe40008011609 */
[----:B------:R-:W-:Y:S02]  /*1100*/  USHF.L.U32 UR31, UR9, 0x9, URZ ;  /* 0x00000009091f7899 */ /* 0x000fe400080006ff */
[----:B------:R-:W-:-:S02]  /*1110*/  USHF.L.U32 UR30, UR9, 0xb, URZ ;  /* 0x0000000b091e7899 */ /* 0x000fc400080006ff */
[----:B------:R-:W-:Y:S01]  /*1120*/  USEL UR27, UR50, 0xffff, !UP1 ;  /* 0x0000ffff321b7887 */ /* 0x000fe2000c800000 */
[----:B---3--:R-:W-:Y:S02]  /*1130*/  R2UR UR6, R2 ;  /* 0x00000000020672ca */ /* 0x008fe400000e0000 */
[----:B------:R-:W-:-:S03]  /*1140*/  PRMT R2, RZ, 0x7610, R2 ;  /* 0x00007610ff027816 */ /* 0x000fc60000000002 */
[----:B------:R-:W-:-:S04]  /*1150*/  UIADD3 UR5, UPT, UPT, -UR4, URZ, URZ ;  /* 0x000000ff04057290 */ /* 0x000fc8000fffe1ff */
[----:B------:R-:W-:-:S04]  /*1160*/  UIMAD UR5, UR7, UR5, UR16 ;  /* 0x00000005070572a4 */ /* 0x000fc8000f8e0210 */
[----:B------:R-:W-:Y:S02]  /*1170*/  UIADD3 UR4, UPT, UPT, -UR6, URZ, URZ ;  /* 0x000000ff06047290 */ /* 0x000fe4000fffe1ff */
[----:B------:R-:W-:Y:S02]  /*1180*/  IMAD.U32 R48, RZ, RZ, UR5 ;  /* 0x00000005ff307e24 */ /* 0x000fe4000f8e00ff */
[----:B------:R-:W-:-:S06]  /*1190*/  UIMAD UR4, UR8, UR4, UR20 ;  /* 0x00000004080472a4 */ /* 0x000fcc000f8e0214 */
[----:B------:R-:W-:Y:S01]  /*11a0*/  IMAD.U32 R47, RZ, RZ, UR4 ;  /* 0x00000004ff2f7e24 */ /* 0x000fe2000f8e00ff */
[----:B-1----:R-:W-:Y:S06]  /*11b0*/  BRA.U UP5, `(.L_x_18) ;  /* 0x0000000105747547 */ /* 0x002fec000b800000 */
[----:B------:R-:W-:Y:S02]  /*11c0*/  R2UR UR4, R47 ;  /* 0x000000002f0472ca */ /* 0x000fe400000e0000 */
[----:B------:R-:W-:-:S11]  /*11d0*/  R2UR UR8, R48 ;  /* 0x00000000300872ca */ /* 0x000fd600000e0000 */
[----:B------:R-:W-:Y:S02]  /*11e0*/  UISETP.NE.AND UP2, UPT, UR4, URZ, UPT ;  /* 0x000000ff0400728c */ /* 0x000fe4000bf45270 */
[----:B------:R-:W-:Y:S02]  /*11f0*/  UISETP.NE.AND UP3, UPT, UR4, 0x1, UPT ;  /* 0x000000010400788c */ /* 0x000fe4000bf65270 */
[----:B------:R-:W-:Y:S02]  /*1200*/  UISETP.NE.AND UP0, UPT, UR8, URZ, UP2 ;  /* 0x000000ff0800728c */ /* 0x000fe40009705270 */
[----:B------:R-:W-:Y:S02]  /*1210*/  USEL UR4, URZ, 0x10, UP3 ;  /* 0x00000010ff047887 */ /* 0x000fe40009800000 */
[----:B------:R-:W-:Y:S02]  /*1220*/  USEL UR11, URZ, 0x1, UP0 ;  /* 0x00000001ff0b7887 */ /* 0x000fe40008000000 */
[----:B------:R-:W-:-:S02]  /*1230*/  UISETP.NE.AND UP0, UPT, UR8, URZ, UPT ;  /* 0x000000ff0800728c */ /* 0x000fc4000bf05270 */
[----:B------:R-:W-:Y:S02]  /*1240*/  USEL UR5, URZ, 0x2, UP2 ;  /* 0x00000002ff057887 */ /* 0x000fe40009000000 */
[----:B------:R-:W-:Y:S02]  /*1250*/  USEL UR9, UR4, 0x10, UP0 ;  /* 0x0000001004097887 */ /* 0x000fe40008000000 */
[----:B------:R-:W-:Y:S02]  /*1260*/  UISETP.NE.AND UP0, UPT, UR8, 0x1, UPT ;  /* 0x000000010800788c */ /* 0x000fe4000bf05270 */
[----:B------:R-:W-:Y:S02]  /*1270*/  USEL UR4, URZ, 0x20, UP3 ;  /* 0x00000020ff047887 */ /* 0x000fe40009800000 */
[----:B------:R-:W-:Y:S02]  /*1280*/  UISETP.NE.AND UP1, UPT, UR8, 0x2, UPT ;  /* 0x000000020800788c */ /* 0x000fe4000bf25270 */
[----:B------:R-:W-:-:S02]  /*1290*/  USEL UR6, URZ, 0x4, UP2 ;  /* 0x00000004ff067887 */ /* 0x000fc40009000000 */
[----:B------:R-:W-:Y:S02]  /*12a0*/  USEL UR7, UR5, 0x2, UP0 ;  /* 0x0000000205077887 */ /* 0x000fe40008000000 */
[----:B------:R-:W-:Y:S02]  /*12b0*/  USEL UR10, UR4, 0x20, UP0 ;  /* 0x00000020040a7887 */ /* 0x000fe40008000000 */
[----:B------:R-:W-:Y:S02]  /*12c0*/  UISETP.NE.AND UP0, UPT, UR8, 0x3, UPT ;  /* 0x000000030800788c */ /* 0x000fe4000bf05270 */
[----:B------:R-:W-:Y:S02]  /*12d0*/  USEL UR5, URZ, 0x40, UP3 ;  /* 0x00000040ff057887 */ /* 0x000fe40009800000 */
[----:B------:R-:W-:Y:S02]  /*12e0*/  USEL UR8, UR6, 0x4, UP1 ;  /* 0x0000000406087887 */ /* 0x000fe40008800000 */
[----:B------:R-:W-:-:S02]  /*12f0*/  USEL UR4, URZ, 0x8, UP2 ;  /* 0x00000008ff047887 */ /* 0x000fc40009000000 */
[----:B------:R-:W-:Y:S02]  /*1300*/  UIADD3 UR6, UPT, UPT, UR7, UR9, UR11 ;  /* 0x0000000907067290 */ /* 0x000fe4000fffe00b */
[----:B------:R-:W-:Y:S02]  /*1310*/  USEL UR7, UR5, 0x40, UP1 ;  /* 0x0000004005077887 */ /* 0x000fe40008800000 */
[----:B------:R-:W-:Y:S02]  /*1320*/  USEL UR12, URZ, 0x80, UP3 ;  /* 0x00000080ff0c7887 */ /* 0x000fe40009800000 */
[----:B------:R-:W-:Y:S02]  /*1330*/  USEL UR4, UR4, 0x8, UP0 ;  /* 0x0000000804047887 */ /* 0x000fe40008000000 */
[----:B------:R-:W-:Y:S02]  /*1340*/  UIADD3 UR5, UPT, UPT, UR8, UR10, UR6 ;  /* 0x0000000a08057290 */ /* 0x000fe4000fffe006 */
[----:B------:R-:W-:-:S02]  /*1350*/  USEL UR6, UR12, 0x80, UP0 ;  /* 0x000000800c067887 */ /* 0x000fc40008000000 */
[----:B------:R-:W-:-:S04]  /*1360*/  UIADD3 UR4, UPT, UPT, UR4, UR7, UR5 ;  /* 0x0000000704047290 */ /* 0x000fc8000fffe005 */
[----:B------:R-:W-:-:S06]  /*1370*/  UIADD3 UR4, UPT, UPT, UR4, UR6, URZ ;  /* 0x0000000604047290 */ /* 0x000fcc000fffe0ff */
[----:B------:R-:W-:-:S07]  /*1380*/  IMAD.U32 R2, RZ, RZ, UR4 ;  /* 0x00000004ff027e24 */ /* 0x000fce000f8e00ff */
.L_x_18:
[----:B------:R-:W1:Y:S01]  /*1390*/  S2UR UR36, SR_CTAID.Z ;  /* 0x00000000002479c3 */ /* 0x000e620000002700 */
[----:B------:R-:W-:Y:S01]  /*13a0*/  UISETP.GE.AND UP0, UPT, UR21, 0x1, UPT ;  /* 0x000000011500788c */ /* 0x000fe2000bf06270 */
[----:B------:R-:W-:-:S08]  /*13b0*/  UMOV UR33, 0xf ;  /* 0x0000000f00217882 */ /* 0x000fd00000000000 */
[----:B------:R-:W-:Y:S05]  /*13c0*/  BRA.U !UP0, `(.L_x_19) ;  /* 0x0000000108d47547 */ /* 0x000fea000b800000 */
[----:B------:R-:W2:Y:S01]  /*13d0*/  LDCU.128 UR12, c[0x0][0xb10] ;  /* 0x00016200ff0c77ac */ /* 0x000ea20008000c00 */
[----:B------:R-:W3:Y:S01]  /*13e0*/  LDCU UR6, c[0x0][0x370] ;  /* 0x00006e00ff0677ac */ /* 0x000ee20008000800 */
[----:B------:R-:W4:Y:S01]  /*13f0*/  LDCU UR5, c[0x0][0x374] ;  /* 0x00006e80ff0577ac */ /* 0x000f220008000800 */
[----:B------:R-:W1:Y:S01]  /*1400*/  LDCU UR28, c[0x0][0xb0c] ;  /* 0x00016180ff1c77ac */ /* 0x000e620008000800 */
[----:B------:R-:W1:Y:S01]  /*1410*/  LDCU UR4, c[0x0][0xb20] ;  /* 0x00016400ff0477ac */ /* 0x000e620008000800 */
[----:B------:R-:W1:Y:S01]  /*1420*/  LDCU.64 UR8, c[0x0][0xb28] ;  /* 0x00016500ff0877ac */ /* 0x000e620008000a00 */
[----:B--2---:R-:W-:Y:S02]  /*1430*/  UISETP.NE.AND UP0, UPT, UR14, 0x1, UPT ;  /* 0x000000010e00788c */ /* 0x004fe4000bf05270 */
[----:B----4-:R-:W-:Y:S02]  /*1440*/  UIMAD.WIDE.U32 UR10, UR5, UR15, URZ ;  /* 0x0000000f050a72a5 */ /* 0x010fe4000f8e00ff */
[----:B---3--:R-:W-:-:S02]  /*1450*/  UIMAD.WIDE.U32 UR22, UR6, UR12, URZ ;  /* 0x0000000c061672a5 */ /* 0x008fc4000f8e00ff */
[----:B-1----:R-:W-:Y:S02]  /*1460*/  UISETP.NE.AND UP1, UPT, UR28, 0x1, UPT ;  /* 0x000000011c00788c */ /* 0x002fe4000bf25270 */
[----:B------:R-:W-:Y:S01]  /*1470*/  UISETP.NE.AND UP2, UPT, UR21, 0x1, UPT ;  /* 0x000000011500788c */ /* 0x000fe2000bf45270 */
[----:B------:R-:W-:Y:S02]  /*1480*/  UMOV UR10, UR11 ;  /* 0x0000000b000a7c82 */ /* 0x000fe40008000000 */
[----:B------:R-:W-:Y:S01]  /*1490*/  UMOV UR22, UR23 ;  /* 0x0000001700167c82 */ /* 0x000fe20008000000 */
[----:B------:R-:W-:Y:S02]  /*14a0*/  @UP0 USHF.R.U32.HI UR5, URZ, UR4, UR10 ;  /* 0x00000004ff050299 */ /* 0x000fe4000801160a */
[----:B------:R-:W-:Y:S02]  /*14b0*/  UIMAD.WIDE.U32 UR24, UR20, UR15, URZ ;  /* 0x0000000f141872a5 */ /* 0x000fe4000f8e00ff */
[----:B------:R-:W-:-:S02]  /*14c0*/  UIMAD.WIDE.U32 UR10, UR5, UR8, URZ ;  /* 0x00000008050a72a5 */ /* 0x000fc4000f8e00ff */
[----:B------:R-:W-:Y:S02]  /*14d0*/  @UP1 USHF.R.U32.HI UR6, URZ, UR13, UR22 ;  /* 0x0000000dff061299 */ /* 0x000fe40008011616 */
[----:B------:R-:W-:Y:S02]  /*14e0*/  UIMAD.WIDE.U32 UR18, UR16, UR12, URZ ;  /* 0x0000000c101272a5 */ /* 0x000fe4000f8e00ff */
[----:B------:R-:W-:Y:S01]  /*14f0*/  UIMAD.WIDE.U32 UR22, UR6, UR8, URZ ;  /* 0x00000008061672a5 */ /* 0x000fe2000f8e00ff */
[----:B------:R-:W-:Y:S01]  /*1500*/  UMOV UR24, UR25 ;  /* 0x0000001900187c82 */ /* 0x000fe20008000000 */
[----:B------:R-:W-:Y:S01]  /*1510*/  UMOV UR10, UR11 ;  /* 0x0000000b000a7c82 */ /* 0x000fe20008000000 */
[----:B------:R-:W-:Y:S02]  /*1520*/  USHF.R.U32.HI UR24, URZ, UR4, UR24 ;  /* 0x00000004ff187299 */ /* 0x000fe40008011618 */
[----:B------:R-:W-:Y:S02]  /*1530*/  @UP2 USHF.R.U32.HI UR5, URZ, UR9, UR10 ;  /* 0x00000009ff052299 */ /* 0x000fe4000801160a */
[----:B------:R-:W-:Y:S01]  /*1540*/  UMOV UR7, UR23 ;  /* 0x0000001700077c82 */ /* 0x000fe20008000000 */
[----:B------:R-:W-:Y:S01]  /*1550*/  UMOV UR18, UR19 ;  /* 0x0000001300127c82 */ /* 0x000fe20008000000 */
[----:B------:R-:W-:-:S02]  /*1560*/  @UP2 USHF.R.U32.HI UR6, URZ, UR9, UR7 ;  /* 0x00000009ff062299 */ /* 0x000fc40008011607 */
[----:B------:R-:W-:Y:S02]  /*1570*/  USHF.R.U32.HI UR18, URZ, UR13, UR18 ;  /* 0x0000000dff127299 */ /* 0x000fe40008011612 */
[----:B------:R-:W-:Y:S02]  /*1580*/  USEL UR4, UR20, UR24, !UP0 ;  /* 0x0000001814047287 */ /* 0x000fe4000c000000 */
[----:B------:R-:W-:Y:S02]  /*1590*/  UIMAD UR7, UR5, UR21, URZ ;  /* 0x00000015050772a4 */ /* 0x000fe4000f8e02ff */
[----:B------:R-:W-:Y:S02]  /*15a0*/  USEL UR5, UR16, UR18, !UP1 ;  /* 0x0000001210057287 */ /* 0x000fe4000c800000 */
[----:B------:R-:W-:Y:S02]  /*15b0*/  UIMAD UR12, UR6, UR21, URZ ;  /* 0x00000015060c72a4 */ /* 0x000fe4000f8e02ff */
[----:B------:R-:W-:-:S02]  /*15c0*/  UISETP.GE.AND UP0, UPT, UR4, UR7, UPT ;  /* 0x000000070400728c */ /* 0x000fc4000bf06270 */
[----:B------:R-:W-:Y:S02]  /*15d0*/  UIMAD.WIDE.U32 UR10, UR4, UR8, URZ ;  /* 0x00000008040a72a5 */ /* 0x000fe4000f8e00ff */
[----:B------:R-:W-:Y:S02]  /*15e0*/  UISETP.GE.OR UP0, UPT, UR5, UR12, UP0 ;  /* 0x0000000c0500728c */ /* 0x000fe40008706670 */
[----:B------:R-:W-:Y:S02]  /*15f0*/  UIMAD.WIDE.U32 UR12, UR5, UR8, URZ ;  /* 0x00000008050c72a5 */ /* 0x000fe4000f8e00ff */
[----:B------:R-:W-:Y:S01]  /*1600*/  UIADD3 UR10, UPT, UPT, -UR4, URZ, URZ ;  /* 0x000000ff040a7290 */ /* 0x000fe2000fffe1ff */
[----:B------:R-:W-:Y:S01]  /*1610*/  UMOV UR8, UR11 ;  /* 0x0000000b00087c82 */ /* 0x000fe20008000000 */
[----:B------:R-:W-:Y:S02]  /*1620*/  UIADD3 UR11, UPT, UPT, -UR5, URZ, URZ ;  /* 0x000000ff050b7290 */ /* 0x000fe4000fffe1ff */
[----:B------:R-:W-:-:S03]  /*1630*/  USHF.R.U32.HI UR8, URZ, UR9, UR8 ;  /* 0x00000009ff087299 */ /* 0x000fc60008011608 */
[----:B------:R-:W-:Y:S01]  /*1640*/  @!UP0 UMOV UR7, UR13 ;  /* 0x0000000d00078c82 */ /* 0x000fe20008000000 */
[----:B------:R-:W-:Y:S02]  /*1650*/  UIMAD UR20, UR14, UR10, UR20 ;  /* 0x0000000a0e1472a4 */ /* 0x000fe4000f8e0214 */
[----:B------:R-:W-:Y:S02]  /*1660*/  USEL UR8, UR4, UR8, !UP2 ;  /* 0x0000000804087287 */ /* 0x000fe4000d000000 */
[----:B------:R-:W-:Y:S02]  /*1670*/  @!UP0 USHF.R.U32.HI UR7, URZ, UR9, UR7 ;  /* 0x00000009ff078299 */ /* 0x000fe40008011607 */
[----:B------:R-:W-:Y:S02]  /*1680*/  UIADD3 UR9, UPT, UPT, -UR8, URZ, URZ ;  /* 0x000000ff08097290 */ /* 0x000fe4000fffe1ff */
[----:B------:R-:W-:Y:S02]  /*1690*/  @!UP0 USEL UR7, UR5, UR7, !UP2 ;  /* 0x0000000705078287 */ /* 0x000fe4000d000000 */
[----:B------:R-:W-:-:S02]  /*16a0*/  UIMAD UR9, UR21, UR9, UR4 ;  /* 0x00000009150972a4 */ /* 0x000fc4000f8e0204 */
[----:B------:R-:W-:Y:S02]  /*16b0*/  @!UP0 UIADD3 UR8, UPT, UPT, UR8, -UR7, URZ ;  /* 0x8000000708088290 */ /* 0x000fe4000fffe0ff */
[----:B------:R-:W-:Y:S02]  /*16c0*/  @!UP0 UIMAD UR6, UR9, UR6, UR7 ;  /* 0x00000006090682a4 */ /* 0x000fe4000f8e0207 */
[----:B------:R-:W-:Y:S02]  /*16d0*/  @!UP0 UIMAD UR4, UR8, UR21, UR5 ;  /* 0x00000015080482a4 */ /* 0x000fe4000f8e0205 */
[----:B------:R-:W-:Y:S02]  /*16e0*/  UIMAD UR16, UR28, UR11, UR16 ;  /* 0x0000000b1c1072a4 */ /* 0x000fe4000f8e0210 */
[----:B------:R-:W-:Y:S01]  /*16f0*/  UIMAD UR20, UR4, UR14, UR20 ;  /* 0x0000000e041472a4 */ /* 0x000fe2000f8e0214 */
[----:B------:R-:W-:Y:S02]  /*1700*/  @!UP0 UMOV UR5, UR6 ;  /* 0x0000000600058c82 */ /* 0x000fe40008000000 */
[----:B------:R-:W-:-:S12]  /*1710*/  UIMAD UR16, UR5, UR28, UR16 ;  /* 0x0000001c051072a4 */ /* 0x000fd8000f8e0210 */
.L_x_19:
[----:B------:R-:W-:Y:S02]  /*1720*/  UISETP.NE.AND UP1, UPT, UR29, 0x1, UPT ;  /* 0x000000011d00788c */ /* 0x000fe4000bf25270 */
[----:B------:R-:W-:Y:S02]  /*1730*/  ULOP3.LUT UR27, UR27, 0xffff, URZ, 0xc0, !UPT ;  /* 0x0000ffff1b1b7892 */ /* 0x000fe4000f8ec0ff */
[----:B------:R-:W-:Y:S02]  /*1740*/  ULOP3.LUT UR26, UR26, 0xffff, URZ, 0xc0, !UPT ;  /* 0x0000ffff1a1a7892 */ /* 0x000fe4000f8ec0ff */
[----:B------:R-:W-:Y:S02]  /*1750*/  UISETP.NE.AND UP0, UPT, UR17, 0x2, UPT ;  /* 0x000000021100788c */ /* 0x000fe4000bf05270 */
[----:B------:R-:W-:Y:S02]  /*1760*/  ULOP3.LUT UR31, UR31, 0x800, URZ, 0xc0, !UPT ;  /* 0x000008001f1f7892 */ /* 0x000fe4000f8ec0ff */
[----:B------:R-:W-:-:S02]  /*1770*/  ULOP3.LUT UR30, UR30, 0x1800, URZ, 0xc0, !UPT ;  /* 0x000018001e1e7892 */ /* 0x000fc4000f8ec0ff */
[----:B------:R-:W-:Y:S02]  /*1780*/  USHF.L.U32 UR27, UR34, UR27, URZ ;  /* 0x0000001b221b7299 */ /* 0x000fe400080006ff */
[----:B------:R-:W-:Y:S01]  /*1790*/  USHF.L.U32 UR26, UR33, UR26, URZ ;  /* 0x0000001a211a7299 */ /* 0x000fe200080006ff */
[----:B------:R-:W-:Y:S11]  /*17a0*/  BRA.U UP1, `(.L_x_20) ;  /* 0x0000000101447547 */ /* 0x000ff6000b800000 */
[----:B------:R-:W2:Y:S01]  /*17b0*/  LDCU.128 UR8, c[0x0][0xb10] ;  /* 0x00016200ff0877ac */ /* 0x000ea20008000c00 */
[----:B------:R-:W3:Y:S01]  /*17c0*/  LDCU UR12, c[0x0][0xb0c] ;  /* 0x00016180ff0c77ac */ /* 0x000ee20008000800 */
[----:B------:R-:W4:Y:S01]  /*17d0*/  LDCU UR13, c[0x0][0xb20] ;  /* 0x00016400ff0d77ac */ /* 0x000f220008000800 */
[----:B--2---:R-:W-:Y:S02]  /*17e0*/  UIMAD.WIDE.U32 UR6, UR16, UR8, URZ ;  /* 0x00000008100672a5 */ /* 0x004fe4000f8e00ff */
[----:B------:R-:W-:Y:S02]  /*17f0*/  UIMAD.WIDE.U32 UR4, UR20, UR11, URZ ;  /* 0x0000000b140472a5 */ /* 0x000fe4000f8e00ff */
[----:B---3--:R-:W-:Y:S02]  /*1800*/  UISETP.NE.AND UP2, UPT, UR12, 0x1, UPT ;  /* 0x000000010c00788c */ /* 0x008fe4000bf45270 */
[----:B------:R-:W-:Y:S01]  /*1810*/  UISETP.NE.AND UP1, UPT, UR10, 0x1, UPT ;  /* 0x000000010a00788c */ /* 0x000fe2000bf25270 */
[----:B------:R-:W-:-:S02]  /*1820*/  UMOV UR6, UR7 ;  /* 0x0000000700067c82 */ /* 0x000fc40008000000 */
[----:B------:R-:W-:Y:S01]  /*1830*/  UMOV UR4, UR5 ;  /* 0x0000000500047c82 */ /* 0x000fe20008000000 */
[----:B------:R-:W-:Y:S02]  /*1840*/  USHF.R.U32.HI UR6, URZ, UR9, UR6 ;  /* 0x00000009ff067299 */ /* 0x000fe40008011606 */
[----:B----4-:R-:W-:Y:S02]  /*1850*/  USHF.R.U32.HI UR4, URZ, UR13, UR4 ;  /* 0x0000000dff047299 */ /* 0x010fe40008011604 */
[----:B------:R-:W-:Y:S02]  /*1860*/  USEL UR5, UR16, UR6, !UP2 ;  /* 0x0000000610057287 */ /* 0x000fe4000d000000 */
[----:B------:R-:W-:-:S04]  /*1870*/  USEL UR4, UR20, UR4, !UP1 ;  /* 0x0000000414047287 */ /* 0x000fc8000c800000 */
[----:B------:R-:W-:Y:S02]  /*1880*/  UIADD3 UR6, UPT, UPT, UR5, -UR4, URZ ;  /* 0x8000000405067290 */ /* 0x000fe4000fffe0ff */
[----:B------:R-:W-:Y:S02]  /*1890*/  UIADD3 UR4, UPT, UPT, -UR5, UR4, URZ ;  /* 0x0000000405047290 */ /* 0x000fe4000fffe1ff */
[----:B------:R-:W-:Y:S02]  /*18a0*/  UIMAD UR20, UR6, UR10, UR20 ;  /* 0x0000000a061472a4 */ /* 0x000fe4000f8e0214 */
[----:B------:R-:W-:-:S12]  /*18b0*/  UIMAD UR16, UR4, UR12, UR16 ;  /* 0x0000000c041072a4 */ /* 0x000fd8000f8e0210 */
.L_x_20:
[----:B------:R-:W-:Y:S05]  /*18c0*/  BRA.U !UP6, `(.L_x_21) ;  /* 0x000000010e0c7547 */ /* 0x000fea000b800000 */
[----:B------:R-:W-:Y:S01]  /*18d0*/  UCGABAR_WAIT ;  /* 0x0000000000007dc7 */ /* 0x000fe20008000000 */
[----:B------:R-:W-:Y:S01]  /*18e0*/  CCTL.IVALL ;  /* 0x00000000ff00798f */ /* 0x000fe20002000000 */
[----:B------:R-:W-:Y:S05]  /*18f0*/  BRA `(.L_x_22) ;  /* 0x0000000000047947 */ /* 0x000fea0003800000 */
.L_x_21:
[----:B------:R-:W-:Y:S06]  /*1900*/  BAR.SYNC.DEFER_BLOCKING 0x0 ;  /* 0x0000000000007b1d */ /* 0x000fec0000010000 */
.L_x_22:
[----:B------:R-:W-:Y:S05]  /*1910*/  BRA.U UP0, `(.L_x_23) ;  /* 0x00000015006c7547 */ /* 0x000fea000b800000 */
[----:B------:R-:W2:Y:S01]  /*1920*/  LDCU UR7, c[0x0][0x38c] ;  /* 0x00007180ff0777ac */ /* 0x000ea20008000800 */
[----:B------:R-:W3:Y:S01]  /*1930*/  S2UR UR8, SR_CgaCtaId ;  /* 0x00000000000879c3 */ /* 0x000ee20000008800 */
[----:B------:R-:W-:Y:S01]  /*1940*/  PLOP3.LUT P1, PT, PT, PT, UP4, 0x80, 0x8 ;  /* 0x000000000008781c */ /* 0x000fe20003f2f048 */
[----:B------:R-:W-:Y:S01]  /*1950*/  IMAD.MOV.U32 R12, RZ, RZ, 0x1 ;  /* 0x00000001ff0c7424 */ /* 0x000fe200078e00ff */
[----:B------:R-:W-:Y:S01]  /*1960*/  UISETP.NE.AND UP0, UPT, UR17, URZ, UPT ;  /* 0x000000ff1100728c */ /* 0x000fe2000bf05270 */
[----:B------:R-:W-:Y:S01]  /*1970*/  ISETP.EQ.OR P2, PT, R0, RZ, P3 ;  /* 0x000000ff0000720c */ /* 0x000fe20001f42670 */
[----:B------:R-:W-:Y:S01]  /*1980*/  UMOV UR21, 0x400 ;  /* 0x0000040000157882 */ /* 0x000fe20000000000 */
[----:B------:R-:W-:Y:S01]  /*1990*/  USHF.L.U32 UR5, UR32, 0x5, URZ ;  /* 0x0000000520057899 */ /* 0x000fe200080006ff */
[----:B------:R-:W-:Y:S01]  /*19a0*/  PLOP3.LUT P1, PT, P1, PT, PT, 0x8, 0x80 ;  /* 0x000000000080781c */ /* 0x000fe20000f2e170 */
[----:B------:R-:W-:Y:S01]  /*19b0*/  USEL UR25, UR48, 0x2, UP0 ;  /* 0x0000000230197887 */ /* 0x000fe20008000000 */
[----:B------:R-:W-:Y:S01]  /*19c0*/  CS2R R10, SRZ ;  /* 0x00000000000a7805 */ /* 0x000fe2000001ff00 */
[----:B------:R-:W-:Y:S01]  /*19d0*/  IMAD.MOV.U32 R9, RZ, RZ, RZ ;  /* 0x000000ffff097224 */ /* 0x000fe200078e00ff */
[----:B------:R-:W4:Y:S01]  /*19e0*/  LDCU UR43, c[0x0][0x370] ;  /* 0x00006e00ff2b77ac */ /* 0x000f220008000800 */
[----:B------:R-:W-:Y:S01]  /*19f0*/  IMAD.MOV.U32 R8, RZ, RZ, 0x1 ;  /* 0x00000001ff087424 */ /* 0x000fe200078e00ff */
[----:B------:R-:W1:Y:S01]  /*1a00*/  LDCU.64 UR28, c[0x0][0x348] ;  /* 0x00006900ff1c77ac */ /* 0x000e620008000a00 */
[----:B--2---:R-:W-:-:S02]  /*1a10*/  UIADD3 UR6, UPT, UPT, UR7, 0x3f, URZ ;  /* 0x0000003f07067890 */ /* 0x004fc4000fffe0ff */
[----:B------:R-:W-:Y:S02]  /*1a20*/  UIADD3 UR49, UPT, UPT, UR7, 0x7e, URZ ;  /* 0x0000007e07317890 */ /* 0x000fe4000fffe0ff */
[----:B------:R-:W-:Y:S02]  /*1a30*/  USHF.R.S32.HI UR4, URZ, 0x1f, UR6 ;  /* 0x0000001fff047899 */ /* 0x000fe40008011406 */
[----:B---3--:R-:W-:Y:S02]  /*1a40*/  ULEA UR21, UR8, UR21, 0x18 ;  /* 0x0000001508157291 */ /* 0x008fe4000f8ec0ff */
[----:B------:R-:W-:Y:S02]  /*1a50*/  ULEA.HI UR4, UR4, UR6, URZ, 0x6 ;  /* 0x0000000604047291 */ /* 0x000fe4000f8f30ff */
[----:B------:R-:W-:Y:S02]  /*1a60*/  UIADD3 UR6, UPT, UPT, UR7, -0x1, URZ ;  /* 0xffffffff07067890 */ /* 0x000fe4000fffe0ff */
[----:B------:R-:W-:-:S02]  /*1a70*/  USHF.R.S32.HI UR45, URZ, 0x6, UR4 ;  /* 0x00000006ff2d7899 */ /* 0x000fc40008011404 */
[----:B------:R-:W-:Y:S02]  /*1a80*/  UISETP.GE.U32.AND UP1, UPT, UR6, -0x7f, UPT ;  /* 0xffffff810600788c */ /* 0x000fe4000bf26070 */
[----:B------:R-:W-:Y:S02]  /*1a90*/  UISETP.LT.U32.AND UP0, UPT, UR45, 0x8, UPT ;  /* 0x000000082d00788c */ /* 0x000fe4000bf01070 */
[----:B------:R-:W-:Y:S02]  /*1aa0*/  ULEA UR38, UR31, UR21, 0x1 ;  /* 0x000000151f267291 */ /* 0x000fe4000f8e08ff */
[----:B------:R-:W-:Y:S02]  /*1ab0*/  USEL UR44, UR45, 0x8, UP0 ;  /* 0x000000082d2c7887 */ /* 0x000fe40008000000 */
[----:B------:R-:W-:Y:S02]  /*1ac0*/  ULEA UR37, UR30, UR21, 0x1 ;  /* 0x000000151e257291 */ /* 0x000fe4000f8e08ff */
[----:B------:R-:W-:-:S02]  /*1ad0*/  UIADD3 UR24, UPT, UPT, UR44, -0x1, URZ ;  /* 0xffffffff2c187890 */ /* 0x000fc4000fffe0ff */
[----:B------:R-:W-:Y:S01]  /*1ae0*/  @UP1 UIADD3 UR24, UPT, UPT, UR44, URZ, URZ ;  /* 0x000000ff2c181290 */ /* 0x000fe2000fffe0ff */
[----:B------:R-:W2:Y:S01]  /*1af0*/  LDCU UR41, c[0x0][0x374] ;  /* 0x00006e80ff2977ac */ /* 0x000ea20008000800 */
[----:B------:R-:W-:Y:S02]  /*1b00*/  ULOP3.LUT UR47, UR5, 0x20, URZ, 0xe2, !UPT ;  /* 0x00000020052f7892 */ /* 0x000fe4000f8ee2ff */
[----:B------:R-:W-:Y:S02]  /*1b10*/  UIADD3 UR38, UPT, UPT, UR38, 0x4400, URZ ;  /* 0x0000440026267890 */ /* 0x000fe4000fffe0ff */
[----:B------:R-:W-:Y:S02]  /*1b20*/  UIADD3 UR37, UPT, UPT, UR37, 0x14400, URZ ;  /* 0x0001440025257890 */ /* 0x000fe4000fffe0ff */
[----:B------:R-:W-:Y:S02]  /*1b30*/  UIADD3 UR46, UPT, UPT, UR45, -UR44, URZ ;  /* 0x8000002c2d2e7290 */ /* 0x000fe4000fffe0ff */
[----:B------:R-:W-:Y:S01]  /*1b40*/  UIADD3 UR24, UPT, UPT, UR24, 0x1, URZ ;  /* 0x0000000118187890 */ /* 0x000fe2000fffe0ff */
[----:B-1--4-:R-:W-:-:S11]  /*1b50*/  UMOV UR7, URZ ;  /* 0x000000ff00077c82 */ /* 0x012fd60008000000 */
.L_x_43:
[----:B------:R-:W1:Y:S02]  /*1b60*/  S2UR UR4, SR_CgaCtaId ;  /* 0x00000000000479c3 */ /* 0x000e640000008800 */
[----:B-1----:R-:W-:-:S09]  /*1b70*/  UISETP.NE.AND UP0, UPT, UR4, URZ, UPT ;  /* 0x000000ff0400728c */ /* 0x002fd2000bf05270 */
[----:B------:R-:W-:Y:S05]  /*1b80*/  BRA.U UP0, `(.L_x_24) ;  /* 0x0000000100287547 */ /* 0x000fea000b800000 */
[----:B------:R-:W-:Y:S02]  /*1b90*/  LEA R0, R9, UR21, 0x3 ;  /* 0x0000001509007c11 */ /* 0x000fe4000f8e18ff */
[----:B------:R-:W-:-:S04]  /*1ba0*/  SHF.L.U32 R2, R8, 0x1f, RZ ;  /* 0x0000001f08027819 */ /* 0x000fc800000006ff */
[----:B------:R-:W1:Y:S02]  /*1bb0*/  SYNCS.PHASECHK.TRANS64.TRYWAIT P0, [R0+URZ+0x140], R2 ;  /* 0x00014002000075a7 */ /* 0x000e6400080011ff */
[----:B-1----:R-:W-:Y:S05]  /*1bc0*/  @!P0 BRA `(.L_x_25) ;  /* 0x0000006c00cc8947 */ /* 0x002fea0003800000 */
.L_x_143:
[----:B------:R-:W-:Y:S01]  /*1bd0*/  VIADD R9, R9, 0x1 ;  /* 0x0000000109097836 */ /* 0x000fe20000000000 */
[----:B------:R1:W-:Y:S04]  /*1be0*/  SYNCS.ARRIVE.TRANS64.A1T0 RZ, [R0+URZ+0x130], RZ ;  /* 0x000130ff00ff79a7 */ /* 0x0003e800081000ff */
[----:B------:R-:W-:-:S04]  /*1bf0*/  ISETP.NE.AND P0, PT, R9, 0x2, PT ;  /* 0x000000020900780c */ /* 0x000fc80003f05270 */
[----:B------:R-:W-:Y:S02]  /*1c00*/  SEL R9, R9, RZ, P0 ;  /* 0x000000ff09097207 */ /* 0x000fe40000000000 */
[----:B-1----:R-:W-:-:S04]  /*1c10*/  SEL R0, RZ, 0x1, P0 ;  /* 0x00000001ff007807 */ /* 0x002fc80000000000 */
[----:B------:R-:W-:-:S07]  /*1c20*/  LOP3.LUT R8, R8, R0, RZ, 0x3c, !PT ;  /* 0x0000000008087212 */ /* 0x000fce00078e3cff */
.L_x_24:
[----:B------:R-:W-:Y:S01]  /*1c30*/  ULEA UR4, UR7, UR21, 0x3 ;  /* 0x0000001507047291 */ /* 0x000fe2000f8e18ff */
[----:B------:R-:W-:Y:S01]  /*1c40*/  SHF.L.U32 R0, R12, 0x1f, RZ ;  /* 0x0000001f0c007819 */ /* 0x000fe200000006ff */
[----:B------:R-:W-:Y:S02]  /*1c50*/  UISETP.GE.U32.AND UP0, UPT, UR49, 0x7f, UPT ;  /* 0x0000007f3100788c */ /* 0x000fe4000bf06070 */
[----:B------:R-:W-:Y:S02]  /*1c60*/  ULEA UR11, UR20, UR50, 0x2 ;  /* 0x00000032140b7291 */ /* 0x000fe4000f8e10ff */
[----:B------:R-:W-:Y:S02]  /*1c70*/  ULEA UR35, UR16, UR47, 0x6 ;  /* 0x0000002f10237291 */ /* 0x000fe4000f8e30ff */
[----:B------:R-:W-:Y:S01]  /*1c80*/  USHF.L.U32 UR11, UR11, 0x5, URZ ;  /* 0x000000050b0b7899 */ /* 0x000fe200080006ff */
[----:B------:R1:W3:Y:S01]  /*1c90*/  SYNCS.PHASECHK.TRANS64.TRYWAIT P0, [UR4+0x40], R0 ;  /* 0x00004000ff0075a7 */ /* 0x0002e20008001104 */
[----:B------:R-:W-:Y:S01]  /*1ca0*/  UMOV UR6, URZ ;  /* 0x000000ff00067c82 */ /* 0x000fe20008000000 */
[----:B------:R-:W-:Y:S09]  /*1cb0*/  BRA.U !UP0, `(.L_x_26) ;  /* 0x0000000108c87547 */ /* 0x000ff2000b800000 */
[----:B------:R-:W-:Y:S01]  /*1cc0*/  UMOV UR13, URZ ;  /* 0x000000ff000d7c82 */ /* 0x000fe20008000000 */
[----:B------:R-:W-:-:S05]  /*1cd0*/  UMOV UR4, UR7 ;  /* 0x0000000700047c82 */ /* 0x000fca0008000000 */
.L_x_32:
[----:B------:R-:W-:Y:S01]  /*1ce0*/  ULEA UR33, UR4, UR21, 0x3 ;  /* 0x0000001504217291 */ /* 0x000fe2000f8e18ff */
[----:B---3--:R-:W-:Y:S01]  /*1cf0*/  @!P3 MOV R2, 0x6000 ;  /* 0x000060000002b802 */ /* 0x008fe20000000f00 */
[----:B-1-3--:R-:W-:Y:S10]  /*1d00*/  @P0 BRA `(.L_x_27) ;  /* 0x00000000000c0947 */ /* 0x00aff40003800000 */
[----:B------:R-:W-:-:S04]  /*1d10*/  SHF.L.U32 R3, R12, 0x1f, RZ ;  /* 0x0000001f0c037819 */ /* 0x000fc800000006ff */
[----:B------:R-:W3:Y:S02]  /*1d20*/  SYNCS.PHASECHK.TRANS64.TRYWAIT P0, [UR33+0x40], R3 ;  /* 0x00004003ff0075a7 */ /* 0x000ee40008001121 */
[----:B---3--:R-:W-:Y:S05]  /*1d30*/  @!P0 BRA `(.L_x_28) ;  /* 0x0000006c00848947 */ /* 0x008fea0003800000 */
.L_x_27:
[----:B------:R3:W-:Y:S01]  /*1d40*/  @!P3 SYNCS.ARRIVE.TRANS64 RZ, [UR33], R2 ;  /* 0x00000002ffffb9a7 */ /* 0x0007e20008000021 */
[----:B------:R-:W-:-:S04]  /*1d50*/  ULOP3.LUT UR5, UR25, 0x2, URZ, 0xfc, !UPT ;  /* 0x0000000219057892 */ /* 0x000fc8000f8efcff */
[----:B------:R-:W-:-:S09]  /*1d60*/  UISETP.NE.AND UP0, UPT, UR5, 0x2, UPT ;  /* 0x000000020500788c */ /* 0x000fd2000bf05270 */
[----:B------:R-:W-:Y:S05]  /*1d70*/  BRA.U UP0, `(.L_x_29) ;  /* 0x0000000100047547 */ /* 0x000fea000b800000 */
[----:B--2---:R-:W-:Y:S05]  /*1d80*/  BPT.TRAP 0x1 ;  /* 0x000000040000795c */ /* 0x004fea0000300000 */
.L_x_29:
[----:B------:R-:W-:Y:S04]  /*1d90*/  BSSY.RECONVERGENT B0, `(.L_x_30) ;  /* 0x0000003000007945 */ /* 0x000fe80003800200 */
[----:B------:R-:W-:Y:S05]  /*1da0*/  @P2 BRA `(.L_x_31) ;  /* 0x0000000000042947 */ /* 0x000fea0003800000 */
[----:B--2---:R-:W-:Y:S05]  /*1db0*/  BPT.TRAP 0x1 ;  /* 0x000000040000795c */ /* 0x004fea0000300000 */
.L_x_31:
[----:B--2---:R-:W-:Y:S05]  /*1dc0*/  BSYNC.RECONVERGENT B0 ;  /* 0x0000000000007941 */ /* 0x004fea0003800200 */
.L_x_30:
[----:B------:R-:W-:Y:S02]  /*1dd0*/  UIADD3 UR5, UPT, UPT, UR4, 0x1, URZ ;  /* 0x0000000104057890 */ /* 0x000fe4000fffe0ff */
[----:B------:R-:W-:Y:S02]  /*1de0*/  USHF.L.U32 UR34, UR13, 0x6, URZ ;  /* 0x000000060d227899 */ /* 0x000fe400080006ff */
[----:B------:R-:W-:Y:S02]  /*1df0*/  UISETP.NE.AND UP0, UPT, UR5, 0x8, UPT ;  /* 0x000000080500788c */ /* 0x000fe4000bf05270 */
[----:B------:R-:W-:Y:S02]  /*1e00*/  UIADD3 UR13, UPT, UPT, UR13, 0x1, URZ ;  /* 0x000000010d0d7890 */ /* 0x000fe4000fffe0ff */
[----:B------:R-:W-:Y:S02]  /*1e10*/  USEL UR6, URZ, 0x1, UP0 ;  /* 0x00000001ff067887 */ /* 0x000fe40008000000 */
[----:B------:R-:W-:-:S02]  /*1e20*/  USEL UR7, UR5, URZ, UP0 ;  /* 0x000000ff05077287 */ /* 0x000fc40008000000 */
[----:B------:R-:W-:Y:S02]  /*1e30*/  UIADD3 UR14, UP1, UPT, UR28, 0x80, URZ ;  /* 0x000000801c0e7890 */ /* 0x000fe4000ff3e0ff */
[----:B------:R-:W-:Y:S01]  /*1e40*/  ULEA UR5, UR7, UR21, 0x3 ;  /* 0x0000001507057291 */ /* 0x000fe2000f8e18ff */
[----:B------:R-:W-:Y:S01]  /*1e50*/  LOP3.LUT R12, R12, UR6, RZ, 0x3c, !PT ;  /* 0x000000060c0c7c12 */ /* 0x000fe2000f8e3cff */
[----:B------:R-:W-:Y:S02]  /*1e60*/  ULEA UR6, UR4, UR31, 0xc ;  /* 0x0000001f04067291 */ /* 0x000fe4000f8e60ff */
[----:B------:R-:W-:Y:S01]  /*1e70*/  UIADD3.X UR15, UPT, UPT, URZ, UR29, URZ, UP1, !UPT ;  /* 0x0000001dff0f7290 */ /* 0x000fe20008ffe4ff */
[----:B-1----:R-:W-:Y:S01]  /*1e80*/  SHF.L.U32 R0, R12, 0x1f, RZ ;  /* 0x0000001f0c007819 */ /* 0x002fe200000006ff */
[----:B------:R-:W-:Y:S02]  /*1e90*/  ULEA UR6, UR6, UR21, 0x1 ;  /* 0x0000001506067291 */ /* 0x000fe4000f8e08ff */
[----:B------:R-:W-:Y:S01]  /*1ea0*/  UPRMT UR16, URZ, 0x5410, UR27 ;  /* 0x00005410ff107896 */ /* 0x000fe2000800001b */
[----:B------:R4:W1:Y:S01]  /*1eb0*/  SYNCS.PHASECHK.TRANS64.TRYWAIT P0, [UR5+0x40], R0 ;  /* 0x00004000ff0075a7 */ /* 0x0008620008001105 */
[----:B------:R-:W-:-:S02]  /*1ec0*/  ULEA UR5, UR4, UR30, 0xd ;  /* 0x0000001e04057291 */ /* 0x000fc4000f8e68ff */
[----:B------:R-:W-:Y:S02]  /*1ed0*/  UIADD3 UR4, UP0, UPT, UR28, 0x180, URZ ;  /* 0x000001801c047890 */ /* 0x000fe4000ff1e0ff */
[----:B------:R-:W-:Y:S02]  /*1ee0*/  ULEA UR5, UR5, UR21, 0x1 ;  /* 0x0000001505057291 */ /* 0x000fe4000f8e08ff */
[----:B------:R-:W-:Y:S02]  /*1ef0*/  UIADD3 UR32, UPT, UPT, UR6, 0x4400, URZ ;  /* 0x0000440006207890 */ /* 0x000fe4000fffe0ff */
[----:B------:R-:W-:Y:S02]  /*1f00*/  UIADD3 UR8, UPT, UPT, UR5, 0x14400, URZ ;  /* 0x0001440005087890 */ /* 0x000fe4000fffe0ff */
[----:B------:R-:W-:Y:S02]  /*1f10*/  UIADD3.X UR5, UPT, UPT, URZ, UR29, URZ, UP0, !UPT ;  /* 0x0000001dff057290 */ /* 0x000fe400087fe4ff */
[----:B------:R-:W-:-:S02]  /*1f20*/  UISETP.NE.AND UP0, UPT, UR13, UR24, UPT ;  /* 0x000000180d00728c */ /* 0x000fc4000bf05270 */
[----:B------:R-:W-:Y:S01]  /*1f30*/  UPRMT UR6, URZ, 0x5410, UR26 ;  /* 0x00005410ff067896 */ /* 0x000fe2000800001a */
[----:B------:R-:W-:Y:S01]  /*1f40*/  UMOV UR18, 0x0 ;  /* 0x0000000000127882 */ /* 0x000fe20000000000 */
[----:B------:R-:W-:Y:S01]  /*1f50*/  UMOV UR19, 0x10000000 ;  /* 0x1000000000137882 */ /* 0x000fe20000000000 */
[----:B------:R-:W-:Y:S01]  /*1f60*/  UMOV UR12, UR36 ;  /* 0x00000024000c7c82 */ /* 0x000fe20008000000 */
[----:B------:R-:W-:Y:S01]  /*1f70*/  UMOV UR9, UR33 ;  /* 0x0000002100097c82 */ /* 0x000fe20008000000 */
[----:B------:R-:W-:Y:S01]  /*1f80*/  UMOV UR10, UR34 ;  /* 0x00000022000a7c82 */ /* 0x000fe20008000000 */
[----:B------:R-:W-:Y:S03]  /*1f90*/  UTMALDG.3D.MULTICAST [UR32], [UR14], UR16, desc[UR18] ;  /* 0x000012200e0073b4 */ /* 0x000fe60008011810 */
[----:B------:R2:W-:Y:S02]  /*1fa0*/  UTMALDG.3D.MULTICAST [UR8], [UR4], UR6, desc[UR18] ;  /* 0x00001208040073b4 */ /* 0x0005e40008011806 */
[----:B--2---:R-:W-:Y:S01]  /*1fb0*/  UMOV UR6, UR24 ;  /* 0x0000001800067c82 */ /* 0x004fe20008000000 */
[----:B------:R-:W-:Y:S01]  /*1fc0*/  UMOV UR4, UR7 ;  /* 0x0000000700047c82 */ /* 0x000fe20008000000 */
[----:B----4-:R-:W-:Y:S05]  /*1fd0*/  BRA.U UP0, `(.L_x_32) ;  /* 0xfffffffd00407547 */ /* 0x010fea000b83ffff */
.L_x_26:
[----:B------:R-:W-:Y:S01]  /*1fe0*/  ULEA UR4, UR7, UR21, 0x3 ;  /* 0x0000001507047291 */ /* 0x000fe2000f8e18ff */
[----:B-1----:R-:W-:Y:S01]  /*1ff0*/  SHF.L.U32 R0, R12, 0x1f, RZ ;  /* 0x0000001f0c007819 */ /* 0x002fe200000006ff */
[----:B------:R-:W-:Y:S01]  /*2000*/  @!P1 SYNCS.ARRIVE.TRANS64.A1T0 RZ, [UR21+0xc8], RZ ;  /* 0x0000c8ffffff99a7 */ /* 0x000fe20008100015 */
[----:B------:R-:W-:-:S06]  /*2010*/  UISETP.GT.AND UP0, UPT, UR45, UR44, UPT ;  /* 0x0000002c2d00728c */ /* 0x000fcc000bf04270 */
[----:B---3--:R1:W3:Y:S03]  /*2020*/  SYNCS.PHASECHK.TRANS64.TRYWAIT P0, [UR4+0x40], R0 ;  /* 0x00004000ff0075a7 */ /* 0x0082e60008001104 */
[----:B------:R-:W-:Y:S05]  /*2030*/  BRA.U !UP0, `(.L_x_33) ;  /* 0x0000000108bc7547 */ /* 0x000fea000b800000 */
[----:B------:R-:W-:Y:S01]  /*2040*/  UIADD3 UR13, UPT, UPT, UR46, UR6, URZ ;  /* 0x000000062e0d7290 */ /* 0x000fe2000fffe0ff */
[----:B------:R-:W-:-:S11]  /*2050*/  UMOV UR4, UR7 ;  /* 0x0000000700047c82 */ /* 0x000fd60008000000 */
.L_x_39:
[----:B------:R-:W-:Y:S01]  /*2060*/  ULEA UR17, UR4, UR21, 0x3 ;  /* 0x0000001504117291 */ /* 0x000fe2000f8e18ff */
[----:B---3--:R-:W-:Y:S01]  /*2070*/  @!P3 MOV R2, 0x6000 ;  /* 0x000060000002b802 */ /* 0x008fe20000000f00 */
[----:B-1-3--:R-:W-:Y:S10]  /*2080*/  @P0 BRA `(.L_x_34) ;  /* 0x00000000000c0947 */ /* 0x00aff40003800000 */
[----:B------:R-:W-:-:S04]  /*2090*/  SHF.L.U32 R3, R12, 0x1f, RZ ;  /* 0x0000001f0c037819 */ /* 0x000fc800000006ff */
[----:B------:R-:W3:Y:S02]  /*20a0*/  SYNCS.PHASECHK.TRANS64.TRYWAIT P0, [UR17+0x40], R3 ;  /* 0x00004003ff0075a7 */ /* 0x000ee40008001111 */
[----:B---3--:R-:W-:Y:S05]  /*20b0*/  @!P0 BRA `(.L_x_35) ;  /* 0x0000006800bc8947 */ /* 0x008fea0003800000 */
.L_x_34:
[----:B------:R3:W-:Y:S01]  /*20c0*/  @!P3 SYNCS.ARRIVE.TRANS64 RZ, [UR17], R2 ;  /* 0x00000002ffffb9a7 */ /* 0x0007e20008000011 */
[----:B------:R-:W-:-:S04]  /*20d0*/  ULOP3.LUT UR5, UR25, 0x2, URZ, 0xfc, !UPT ;  /* 0x0000000219057892 */ /* 0x000fc8000f8efcff */
[----:B------:R-:W-:-:S09]  /*20e0*/  UISETP.NE.AND UP0, UPT, UR5, 0x2, UPT ;  /* 0x000000020500788c */ /* 0x000fd2000bf05270 */
[----:B------:R-:W-:Y:S05]  /*20f0*/  BRA.U UP0, `(.L_x_36) ;  /* 0x0000000100047547 */ /* 0x000fea000b800000 */
[----:B--2---:R-:W-:Y:S05]  /*2100*/  BPT.TRAP 0x1 ;  /* 0x000000040000795c */ /* 0x004fea0000300000 */
.L_x_36:
[----:B------:R-:W-:Y:S04]  /*2110*/  BSSY.RECONVERGENT B0, `(.L_x_37) ;  /* 0x0000003000007945 */ /* 0x000fe80003800200 */
[----:B------:R-:W-:Y:S05]  /*2120*/  @P2 BRA `(.L_x_38) ;  /* 0x0000000000042947 */ /* 0x000fea0003800000 */
[----:B--2---:R-:W-:Y:S05]  /*2130*/  BPT.TRAP 0x1 ;  /* 0x000000040000795c */ /* 0x004fea0000300000 */
.L_x_38:
[----:B--2---:R-:W-:Y:S05]  /*2140*/  BSYNC.RECONVERGENT B0 ;  /* 0x0000000000007941 */ /* 0x004fea0003800200 */
.L_x_37:
[----:B------:R-:W-:Y:S02]  /*2150*/  UIADD3 UR5, UPT, UPT, UR4, 0x1, URZ ;  /* 0x0000000104057890 */ /* 0x000fe4000fffe0ff */
[----:B------:R-:W-:Y:S02]  /*2160*/  UIADD3 UR14, UP1, UPT, UR28, 0x80, URZ ;  /* 0x000000801c0e7890 */ /* 0x000fe4000ff3e0ff */
[----:B------:R-:W-:Y:S02]  /*2170*/  UISETP.NE.AND UP0, UPT, UR5, 0x8, UPT ;  /* 0x000000080500788c */ /* 0x000fe4000bf05270 */
[----:B------:R-:W-:Y:S02]  /*2180*/  ULEA UR16, UR4, UR38, 0xd ;  /* 0x0000002604107291 */ /* 0x000fe4000f8e68ff */
[----:B------:R-:W-:Y:S02]  /*2190*/  USEL UR8, URZ, 0x1, UP0 ;  /* 0x00000001ff087887 */ /* 0x000fe40008000000 */
[----:B------:R-:W-:-:S02]  /*21a0*/  USEL UR7, UR5, URZ, UP0 ;  /* 0x000000ff05077287 */ /* 0x000fc40008000000 */
[----:B------:R-:W-:Y:S02]  /*21b0*/  UIADD3 UR22, UP0, UPT, UR28, 0x180, URZ ;  /* 0x000001801c167890 */ /* 0x000fe4000ff1e0ff */
[----:B------:R-:W-:Y:S01]  /*21c0*/  ULEA UR5, UR7, UR21, 0x3 ;  /* 0x0000001507057291 */ /* 0x000fe2000f8e18ff */
[----:B------:R-:W-:Y:S01]  /*21d0*/  LOP3.LUT R12, R12, UR8, RZ, 0x3c, !PT ;  /* 0x000000080c0c7c12 */ /* 0x000fe2000f8e3cff */
[----:B------:R-:W-:Y:S02]  /*21e0*/  ULEA UR8, UR4, UR37, 0xe ;  /* 0x0000002504087291 */ /* 0x000fe4000f8e70ff */
[----:B------:R-:W-:Y:S01]  /*21f0*/  USHF.L.U32 UR18, UR6, 0x6, URZ ;  /* 0x0000000606127899 */ /* 0x000fe200080006ff */
[----:B-1----:R-:W-:Y:S01]  /*2200*/  SHF.L.U32 R0, R12, 0x1f, RZ ;  /* 0x0000001f0c007819 */ /* 0x002fe200000006ff */
[----:B------:R-:W-:Y:S02]  /*2210*/  UPRMT UR4, URZ, 0x5410, UR27 ;  /* 0x00005410ff047896 */ /* 0x000fe4000800001b */
[----:B------:R-:W-:Y:S01]  /*2220*/  UIADD3.X UR15, UPT, UPT, URZ, UR29, URZ, UP1, !UPT ;  /* 0x0000001dff0f7290 */ /* 0x000fe20008ffe4ff */
[----:B------:R4:W1:Y:S01]  /*2230*/  SYNCS.PHASECHK.TRANS64.TRYWAIT P0, [UR5+0x40], R0 ;  /* 0x00004000ff0075a7 */ /* 0x0008620008001105 */
[----:B------:R-:W-:-:S02]  /*2240*/  UPRMT UR5, URZ, 0x5410, UR26 ;  /* 0x00005410ff057896 */ /* 0x000fc4000800001a */
[----:B------:R-:W-:Y:S01]  /*2250*/  UIADD3.X UR23, UPT, UPT, URZ, UR29, URZ, UP0, !UPT ;  /* 0x0000001dff177290 */ /* 0x000fe200087fe4ff */
[----:B------:R-:W-:Y:S01]  /*2260*/  UMOV UR32, 0x0 ;  /* 0x0000000000207882 */ /* 0x000fe20000000000 */
[----:B------:R-:W-:Y:S01]  /*2270*/  UMOV UR33, 0x10000000 ;  /* 0x1000000000217882 */ /* 0x000fe20000000000 */
[----:B------:R-:W-:Y:S01]  /*2280*/  UMOV UR19, UR35 ;  /* 0x0000002300137c82 */ /* 0x000fe20008000000 */
[----:B------:R-:W-:Y:S01]  /*2290*/  UMOV UR20, UR36 ;  /* 0x0000002400147c82 */ /* 0x000fe20008000000 */
[----:B------:R-:W-:Y:S01]  /*22a0*/  UMOV UR12, UR36 ;  /* 0x00000024000c7c82 */ /* 0x000fe20008000000 */
[----:B------:R-:W-:Y:S01]  /*22b0*/  UMOV UR9, UR17 ;  /* 0x0000001100097c82 */ /* 0x000fe20008000000 */
[----:B------:R-:W-:Y:S01]  /*22c0*/  UMOV UR10, UR18 ;  /* 0x00000012000a7c82 */ /* 0x000fe20008000000 */
[----:B------:R2:W-:Y:S01]  /*22d0*/  UTMALDG.3D.MULTICAST [UR16], [UR14], UR4, desc[UR32] ;  /* 0x000020100e0073b4 */ /* 0x0005e20008011804 */
[----:B------:R-:W-:-:S04]  /*22e0*/  UIADD3 UR6, UPT, UPT, UR6, 0x1, URZ ;  /* 0x0000000106067890 */ /* 0x000fc8000fffe0ff */
[----:B------:R-:W-:Y:S01]  /*22f0*/  UISETP.NE.AND UP0, UPT, UR6, UR13, UPT ;  /* 0x0000000d0600728c */ /* 0x000fe2000bf05270 */
[----:B------:R4:W-:Y:S01]  /*2300*/  UTMALDG.3D.MULTICAST [UR8], [UR22], UR5, desc[UR32] ;  /* 0x00002008160073b4 */ /* 0x0009e20008011805 */
[----:B--2---:R-:W-:-:S07]  /*2310*/  UMOV UR4, UR7 ;  /* 0x0000000700047c82 */ /* 0x004fce0008000000 */
[----:B----4-:R-:W-:Y:S05]  /*2320*/  BRA.U UP0, `(.L_x_39) ;  /* 0xfffffffd004c7547 */ /* 0x010fea000b83ffff */
.L_x_33:
[C---:B------:R-:W-:Y:S01]  /*2330*/  LEA R3, R11.reuse, UR21, 0x3 ;  /* 0x000000150b037c11 */ /* 0x040fe2000f8e18ff */
[----:B------:R-:W-:Y:S01]  /*2340*/  NOP ;  /* 0x0000000000007918 */ /* 0x000fe20000000000 */
[----:B-1----:R-:W-:Y:S02]  /*2350*/  SHF.L.U32 R0, R10, 0x1f, RZ ;  /* 0x0000001f0a007819 */ /* 0x002fe400000006ff */
[----:B------:R-:W-:Y:S02]  /*2360*/  LEA R4, R11, UR21, 0x4 ;  /* 0x000000150b047c11 */ /* 0x000fe4000f8e20ff */
[----:B---3--:R-:W1:Y:S02]  /*2370*/  SYNCS.PHASECHK.TRANS64.TRYWAIT P0, [R3+URZ+0xd0], R0 ;  /* 0x0000d000030075a7 */ /* 0x008e6400080011ff */
[----:B-1----:R-:W-:Y:S05]  /*2380*/  @!P0 BRA `(.L_x_40) ;  /* 0x0000006800208947 */ /* 0x002fea0003800000 */
.L_x_146:
[----:B------:R-:W3:Y:S01]  /*2390*/  LDS.128 R4, [R4+0x160] ;  /* 0x0001600004047984 */ /* 0x000ee20000000c00 */
[----:B------:R-:W-:Y:S01]  /*23a0*/  UISETP.GE.AND UP0, UPT, UR42, 0x1, UPT ;  /* 0x000000012a00788c */ /* 0x000fe2000bf06270 */
[----:B------:R-:W-:Y:S01]  /*23b0*/  @!PT LDS RZ, [RZ] ;  /* 0x00000000fffff984 */ /* 0x000fe20000000800 */
[----:B------:R-:W-:Y:S01]  /*23c0*/  @!PT LDS RZ, [RZ] ;  /* 0x00000000fffff984 */ /* 0x000fe20000000800 */
[----:B------:R-:W-:Y:S01]  /*23d0*/  @!PT LDS RZ, [RZ] ;  /* 0x00000000fffff984 */ /* 0x000fe20000000800 */
[----:B------:R-:W-:Y:S01]  /*23e0*/  @!PT LDS RZ, [RZ] ;  /* 0x00000000fffff984 */ /* 0x000fe20000000800 */
[----:B------:R4:W-:Y:S06]  /*23f0*/  MEMBAR.ALL.CTA ;  /* 0x0000000000007992 */ /* 0x0009ec0000008000 */
[----:B----4-:R-:W4:Y:S01]  /*2400*/  FENCE.VIEW.ASYNC.S ;  /* 0x00000000000073c6 */ /* 0x010f220000000000 */
[----:B---3--:R-:W-:-:S13]  /*2410*/  LOP3.LUT P0, RZ, R6, 0x1, RZ, 0xc0, !PT ;  /* 0x0000000106ff7812 */ /* 0x008fda000780c0ff */
[----:B----4-:R-:W-:Y:S01]  /*2420*/  VOTEU.ANY UP1, P0 ;  /* 0x0000000000ff7886 */ /* 0x010fe20000020100 */
[----:B------:R-:W-:-:S13]  /*2430*/  PLOP3.LUT P0, PT, PT, PT, UP1, 0x80, 0x8 ;  /* 0x000000000008781c */ /* 0x000fda0003f0f018 */
[----:B-1----:R-:W-:Y:S02]  /*2440*/  @P0 LOP3.LUT R0, R5, 0xffff, RZ, 0xc0, !PT ;  /* 0x0000ffff05000812 */ /* 0x002fe400078ec0ff */
[----:B------:R-:W-:Y:S02]  /*2450*/  @P0 MOV R2, R4 ;  /* 0x0000000400020202 */ /* 0x000fe40000000f00 */
[----:B------:R-:W-:Y:S01]  /*2460*/  @P0 R2UR UR5, R0 ;  /* 0x00000000000502ca */ /* 0x000fe200000e0000 */
[----:B------:R-:W-:Y:S01]  /*2470*/  VIADD R0, R3, 0xe0 ;  /* 0x000000e003007836 */ /* 0x000fe20000000000 */
[----:B------:R-:W-:Y:S02]  /*2480*/  @P0 SHF.R.U32.HI R4, RZ, 0x10, R5 ;  /* 0x00000010ff040819 */ /* 0x000fe40000011605 */
[----:B------:R-:W-:Y:S02]  /*2490*/  @P0 R2UR UR6, R2 ;  /* 0x00000000020602ca */ /* 0x000fe400000e0000 */
[----:B------:R-:W-:-:S02]  /*24a0*/  PRMT R0, RZ, 0x654, R0 ;  /* 0x00000654ff007816 */ /* 0x000fc40000000000 */
[----:B------:R-:W-:Y:S02]  /*24b0*/  @P0 R2UR UR4, R4 ;  /* 0x00000000040402ca */ /* 0x000fe400000e0000 */
[----:B------:R1:W-:Y:S03]  /*24c0*/  SYNCS.ARRIVE.TRANS64.RED.A1T0 RZ, [R0+URZ], RZ ;  /* 0x000000ff00ff79a7 */ /* 0x0003e600081004ff */
[----:B------:R-:W-:-:S04]  /*24d0*/  @UP1 UMOV UR39, UR5 ;  /* 0x0000000500271c82 */ /* 0x000fc80008000000 */
[----:B------:R-:W-:-:S04]  /*24e0*/  @UP1 UMOV UR40, UR6 ;  /* 0x0000000600281c82 */ /* 0x000fc80008000000 */
[----:B------:R-:W-:Y:S01]  /*24f0*/  @UP1 UMOV UR36, UR4 ;  /* 0x0000000400241c82 */ /* 0x000fe20008000000 */
[----:B------:R-:W-:Y:S05]  /*2500*/  BRA.U !UP0, `(.L_x_41) ;  /* 0x0000000108d47547 */ /* 0x000fea000b800000 */
[----:B------:R-:W2:Y:S01]  /*2510*/  LDCU.128 UR12, c[0x0][0xb10] ;  /* 0x00016200ff0c77ac */ /* 0x000ea20008000c00 */
[----:B------:R-:W3:Y:S01]  /*2520*/  LDCU UR22, c[0x0][0xb20] ;  /* 0x00016400ff1677ac */ /* 0x000ee20008000800 */
[----:B------:R-:W4:Y:S01]  /*2530*/  LDCU UR20, c[0x0][0xb0c] ;  /* 0x00016180ff1477ac */ /* 0x000f220008000800 */
[----:B------:R-:W1:Y:S01]  /*2540*/  LDCU.64 UR8, c[0x0][0xb28] ;  /* 0x00016500ff0877ac */ /* 0x000e620008000a00 */
[----:B------:R-:W-:Y:S02]  /*2550*/  UISETP.NE.AND UP3, UPT, UR42, 0x1, UPT ;  /* 0x000000012a00788c */ /* 0x000fe4000bf65270 */
[----:B--2---:R-:W-:Y:S02]  /*2560*/  UIMAD.WIDE.U32 UR10, UR41, UR15, URZ ;  /* 0x0000000f290a72a5 */ /* 0x004fe4000f8e00ff */
[----:B------:R-:W-:Y:S02]  /*2570*/  UIMAD.WIDE.U32 UR4, UR43, UR12, URZ ;  /* 0x0000000c2b0472a5 */ /* 0x000fe4000f8e00ff */
[----:B------:R-:W-:-:S02]  /*2580*/  UISETP.NE.AND UP0, UPT, UR14, 0x1, UPT ;  /* 0x000000010e00788c */ /* 0x000fc4000bf05270 */
[----:B------:R-:W-:Y:S01]  /*2590*/  UIMAD.WIDE.U32 UR18, UR39, UR15, URZ ;  /* 0x0000000f271272a5 */ /* 0x000fe2000f8e00ff */
[----:B------:R-:W-:Y:S02]  /*25a0*/  UMOV UR10, UR11 ;  /* 0x0000000b000a7c82 */ /* 0x000fe40008000000 */
[----:B------:R-:W-:Y:S01]  /*25b0*/  UMOV UR4, UR5 ;  /* 0x0000000500047c82 */ /* 0x000fe20008000000 */
[----:B---3--:R-:W-:Y:S02]  /*25c0*/  USHF.R.U32.HI UR10, URZ, UR22, UR10 ;  /* 0x00000016ff0a7299 */ /* 0x008fe4000801160a */
[----:B----4-:R-:W-:Y:S02]  /*25d0*/  UISETP.NE.AND UP2, UPT, UR20, 0x1, UPT ;  /* 0x000000011400788c */ /* 0x010fe4000bf45270 */
[----:B------:R-:W-:Y:S02]  /*25e0*/  USHF.R.U32.HI UR4, URZ, UR13, UR4 ;  /* 0x0000000dff047299 */ /* 0x000fe40008011604 */
[----:B------:R-:W-:-:S02]  /*25f0*/  USEL UR5, UR41, UR10, !UP0 ;  /* 0x0000000a29057287 */ /* 0x000fc4000c000000 */
[----:B------:R-:W-:Y:S02]  /*2600*/  USEL UR6, UR43, UR4, !UP2 ;  /* 0x000000042b067287 */ /* 0x000fe4000d000000 */
[----:B-1----:R-:W-:Y:S01]  /*2610*/  UIMAD.WIDE.U32 UR10, UR5, UR8, URZ ;  /* 0x00000008050a72a5 */ /* 0x002fe2000f8e00ff */
[----:B------:R-:W-:Y:S01]  /*2620*/  UMOV UR4, UR19 ;  /* 0x0000001300047c82 */ /* 0x000fe20008000000 */
[----:B------:R-:W-:Y:S02]  /*2630*/  UIMAD.WIDE.U32 UR16, UR40, UR12, URZ ;  /* 0x0000000c281072a5 */ /* 0x000fe4000f8e00ff */
[----:B------:R-:W-:-:S03]  /*2640*/  UIMAD.WIDE.U32 UR18, UR6, UR8, URZ ;  /* 0x00000008061272a5 */ /* 0x000fc6000f8e00ff */
[----:B------:R-:W-:Y:S01]  /*2650*/  UMOV UR10, UR11 ;  /* 0x0000000b000a7c82 */ /* 0x000fe20008000000 */
[----:B------:R-:W-:Y:S02]  /*2660*/  USHF.R.U32.HI UR4, URZ, UR22, UR4 ;  /* 0x00000016ff047299 */ /* 0x000fe40008011604 */
[----:B------:R-:W-:Y:S01]  /*2670*/  @UP3 USHF.R.U32.HI UR5, URZ, UR9, UR10 ;  /* 0x00000009ff053299 */ /* 0x000fe2000801160a */
[----:B------:R-:W-:Y:S01]  /*2680*/  UMOV UR16, UR17 ;  /* 0x0000001100107c82 */ /* 0x000fe20008000000 */
[----:B------:R-:W-:Y:S01]  /*2690*/  UMOV UR18, UR19 ;  /* 0x0000001300127c82 */ /* 0x000fe20008000000 */
[----:B------:R-:W-:Y:S02]  /*26a0*/  USHF.R.U32.HI UR13, URZ, UR13, UR16 ;  /* 0x0000000dff0d7299 */ /* 0x000fe40008011610 */
[----:B------:R-:W-:Y:S02]  /*26b0*/  USEL UR4, UR39, UR4, !UP0 ;  /* 0x0000000427047287 */ /* 0x000fe4000c000000 */
[----:B------:R-:W-:-:S02]  /*26c0*/  @UP3 USHF.R.U32.HI UR6, URZ, UR9, UR18 ;  /* 0x00000009ff063299 */ /* 0x000fc40008011612 */
[----:B------:R-:W-:Y:S02]  /*26d0*/  UIMAD UR10, UR42, UR5, URZ ;  /* 0x000000052a0a72a4 */ /* 0x000fe4000f8e02ff */
[----:B------:R-:W-:Y:S02]  /*26e0*/  USEL UR5, UR40, UR13, !UP2 ;  /* 0x0000000d28057287 */ /* 0x000fe4000d000000 */
[----:B------:R-:W-:Y:S02]  /*26f0*/  UIMAD UR12, UR42, UR6, URZ ;  /* 0x000000062a0c72a4 */ /* 0x000fe4000f8e02ff */
[----:B------:R-:W-:Y:S02]  /*2700*/  UISETP.GE.AND UP0, UPT, UR4, UR10, UPT ;  /* 0x0000000a0400728c */ /* 0x000fe4000bf06270 */
[----:B------:R-:W-:Y:S02]  /*2710*/  UIMAD.WIDE.U32 UR10, UR4, UR8, URZ ;  /* 0x00000008040a72a5 */ /* 0x000fe4000f8e00ff */
[----:B------:R-:W-:-:S02]  /*2720*/  UISETP.GE.OR UP0, UPT, UR5, UR12, UP0 ;  /* 0x0000000c0500728c */ /* 0x000fc40008706670 */
        /* <DEDUP_REMOVED lines=19> */
.L_x_41:
[----:B------:R-:W3:Y:S02]  /*2860*/  LDCU UR4, c[0x0][0xb30] ;  /* 0x00016600ff0477ac */ /* 0x000ee40008000800 */
[----:B---3--:R-:W-:-:S09]  /*2870*/  UISETP.NE.AND UP0, UPT, UR4, 0x1, UPT ;  /* 0x000000010400788c */ /* 0x008fd2000bf05270 */
[----:B------:R-:W-:Y:S05]  /*2880*/  BRA.U UP0, `(.L_x_42) ;  /* 0x0000000100447547 */ /* 0x000fea000b800000 */
[----:B------:R-:W3:Y:S01]  /*2890*/  LDCU.128 UR12, c[0x0][0xb10] ;  /* 0x00016200ff0c77ac */ /* 0x000ee20008000c00 */
[----:B------:R-:W4:Y:S01]  /*28a0*/  LDCU UR10, c[0x0][0xb0c] ;  /* 0x00016180ff0a77ac */ /* 0x000f220008000800 */
[----:B------:R-:W1:Y:S01]  /*28b0*/  LDCU UR6, c[0x0][0xb20] ;  /* 0x00016400ff0677ac */ /* 0x000e620008000800 */
[----:B---3--:R-:W-:Y:S02]  /*28c0*/  UIMAD.WIDE.U32 UR8, UR40, UR12, URZ ;  /* 0x0000000c280872a5 */ /* 0x008fe4000f8e00ff */
[----:B------:R-:W-:Y:S02]  /*28d0*/  UIMAD.WIDE.U32 UR4, UR39, UR15, URZ ;  /* 0x0000000f270472a5 */ /* 0x000fe4000f8e00ff */
[----:B----4-:R-:W-:Y:S02]  /*28e0*/  UISETP.NE.AND UP2, UPT, UR10, 0x1, UPT ;  /* 0x000000010a00788c */ /* 0x010fe4000bf45270 */
[----:B------:R-:W-:Y:S01]  /*28f0*/  UISETP.NE.AND UP0, UPT, UR14, 0x1, UPT ;  /* 0x000000010e00788c */ /* 0x000fe2000bf05270 */
[----:B------:R-:W-:-:S02]  /*2900*/  UMOV UR8, UR9 ;  /* 0x0000000900087c82 */ /* 0x000fc40008000000 */
[----:B------:R-:W-:Y:S01]  /*2910*/  UMOV UR4, UR5 ;  /* 0x0000000500047c82 */ /* 0x000fe20008000000 */
[----:B------:R-:W-:Y:S02]  /*2920*/  USHF.R.U32.HI UR13, URZ, UR13, UR8 ;  /* 0x0000000dff0d7299 */ /* 0x000fe40008011608 */
[----:B-1----:R-:W-:Y:S02]  /*2930*/  USHF.R.U32.HI UR4, URZ, UR6, UR4 ;  /* 0x00000006ff047299 */ /* 0x002fe40008011604 */
[----:B------:R-:W-:Y:S02]  /*2940*/  USEL UR5, UR40, UR13, !UP2 ;  /* 0x0000000d28057287 */ /* 0x000fe4000d000000 */
[----:B------:R-:W-:-:S04]  /*2950*/  USEL UR4, UR39, UR4, !UP0 ;  /* 0x0000000427047287 */ /* 0x000fc8000c000000 */
[----:B------:R-:W-:Y:S02]  /*2960*/  UIADD3 UR6, UPT, UPT, UR5, -UR4, URZ ;  /* 0x8000000405067290 */ /* 0x000fe4000fffe0ff */
[----:B------:R-:W-:Y:S02]  /*2970*/  UIADD3 UR4, UPT, UPT, -UR5, UR4, URZ ;  /* 0x0000000405047290 */ /* 0x000fe4000fffe1ff */
[----:B------:R-:W-:Y:S02]  /*2980*/  UIMAD UR39, UR6, UR14, UR39 ;  /* 0x0000000e062772a4 */ /* 0x000fe4000f8e0227 */
[----:B------:R-:W-:-:S12]  /*2990*/  UIMAD UR40, UR4, UR10, UR40 ;  /* 0x0000000a042872a4 */ /* 0x000fd8000f8e0228 */
.L_x_42:
[----:B------:R-:W-:Y:S01]  /*29a0*/  VIADD R11, R11, 0x1 ;  /* 0x000000010b0b7836 */ /* 0x000fe20000000000 */
[----:B------:R-:W-:Y:S02]  /*29b0*/  R2UR UR5, R48 ;  /* 0x00000000300572ca */ /* 0x000fe400000e0000 */
[----:B------:R-:W-:Y:S02]  /*29c0*/  R2UR UR4, R47 ;  /* 0x000000002f0472ca */ /* 0x000fe400000e0000 */
[C---:B------:R-:W-:Y:S02]  /*29d0*/  ISETP.NE.AND P0, PT, R11.reuse, 0x2, PT ;  /* 0x000000020b00780c */ /* 0x040fe40003f05270 */
[----:B------:R-:W-:Y:S02]  /*29e0*/  PLOP3.LUT P1, PT, PT, PT, PT, 0x80, 0x8 ;  /* 0x000000000008781c */ /* 0x000fe40003f2f070 */
[----:B-1----:R-:W-:Y:S02]  /*29f0*/  SEL R0, RZ, 0x1, P0 ;  /* 0x00000001ff007807 */ /* 0x002fe40000000000 */
[----:B------:R-:W-:-:S02]  /*2a00*/  SEL R11, R11, RZ, P0 ;  /* 0x000000ff0b0b7207 */ /* 0x000fc40000000000 */
[----:B------:R-:W-:Y:S01]  /*2a10*/  LOP3.LUT R10, R10, R0, RZ, 0x3c, !PT ;  /* 0x000000000a0a7212 */ /* 0x000fe200078e3cff */
[----:B------:R-:W-:Y:S02]  /*2a20*/  UIADD3 UR16, UPT, UPT, UR40, UR5, URZ ;  /* 0x0000000528107290 */ /* 0x000fe4000fffe0ff */
[----:B------:R-:W-:Y:S01]  /*2a30*/  UIADD3 UR20, UPT, UPT, UR39, UR4, URZ ;  /* 0x0000000427147290 */ /* 0x000fe2000fffe0ff */
[----:B------:R-:W-:Y:S11]  /*2a40*/  BRA.U UP1, `(.L_x_43) ;  /* 0xfffffff101447547 */ /* 0x000ff6000b83ffff */
[----:B------:R-:W-:Y:S01]  /*2a50*/  UIADD3 UR21, UPT, UPT, UR21, 0x40, URZ ;  /* 0x0000004015157890 */ /* 0x000fe2000fffe0ff */
[----:B------:R-:W-:-:S03]  /*2a60*/  SHF.L.U32 R2, R12, 0x1f, RZ ;  /* 0x0000001f0c027819 */ /* 0x000fc600000006ff */
[----:B------:R-:W-:-:S09]  /*2a70*/  ULEA UR4, UR7, UR21, 0x3 ;  /* 0x0000001507047291 */ /* 0x000fd2000f8e18ff */
[----:B------:R-:W1:Y:S02]  /*2a80*/  SYNCS.PHASECHK.TRANS64.TRYWAIT P0, [UR4], R2 ;  /* 0x00000002ff0075a7 */ /* 0x000e640008001104 */
[----:B-1----:R-:W-:Y:S05]  /*2a90*/  @!P0 BRA `(.L_x_44) ;  /* 0x0000006000708947 */ /* 0x002fea0003800000 */
.L_x_148:
[----:B------:R-:W-:-:S04]  /*2aa0*/  UIADD3 UR4, UPT, UPT, UR7, 0x1, URZ ;  /* 0x0000000107047890 */ /* 0x000fc8000fffe0ff */
[----:B------:R-:W-:-:S04]  /*2ab0*/  UISETP.NE.AND UP0, UPT, UR4, 0x8, UPT ;  /* 0x000000080400788c */ /* 0x000fc8000bf05270 */
[----:B------:R-:W-:Y:S02]  /*2ac0*/  USEL UR6, URZ, 0x1, UP0 ;  /* 0x00000001ff067887 */ /* 0x000fe40008000000 */
[----:B------:R-:W-:-:S04]  /*2ad0*/  USEL UR4, UR4, URZ, UP0 ;  /* 0x000000ff04047287 */ /* 0x000fc80008000000 */
[----:B------:R-:W-:Y:S01]  /*2ae0*/  ULEA UR5, UR4, UR21, 0x3 ;  /* 0x0000001504057291 */ /* 0x000fe2000f8e18ff */
[----:B-1----:R-:W-:-:S04]  /*2af0*/  LOP3.LUT R2, R12, UR6, RZ, 0x3c, !PT ;  /* 0x000000060c027c12 */ /* 0x002fc8000f8e3cff */
[----:B------:R-:W-:-:S04]  /*2b00*/  SHF.L.U32 R3, R2, 0x1f, RZ ;  /* 0x0000001f02037819 */ /* 0x000fc800000006ff */
[----:B------:R-:W1:Y:S02]  /*2b10*/  SYNCS.PHASECHK.TRANS64.TRYWAIT P0, [UR5], R3 ;  /* 0x00000003ff0075a7 */ /* 0x000e640008001105 */
[----:B-1----:R-:W-:Y:S05]  /*2b20*/  @!P0 BRA `(.L_x_45) ;  /* 0x0000006000648947 */ /* 0x002fea0003800000 */
.L_x_150:
[----:B------:R-:W-:-:S04]  /*2b30*/  UIADD3 UR4, UPT, UPT, UR4, 0x1, URZ ;  /* 0x0000000104047890 */ /* 0x000fc8000fffe0ff */
[----:B------:R-:W-:-:S04]  /*2b40*/  UISETP.NE.AND UP0, UPT, UR4, 0x8, UPT ;  /* 0x000000080400788c */ /* 0x000fc8000bf05270 */
[----:B------:R-:W-:Y:S02]  /*2b50*/  USEL UR6, URZ, 0x1, UP0 ;  /* 0x00000001ff067887 */ /* 0x000fe40008000000 */
[----:B------:R-:W-:-:S04]  /*2b60*/  USEL UR4, UR4, URZ, UP0 ;  /* 0x000000ff04047287 */ /* 0x000fc80008000000 */
[----:B------:R-:W-:Y:S01]  /*2b70*/  ULEA UR5, UR4, UR21, 0x3 ;  /* 0x0000001504057291 */ /* 0x000fe2000f8e18ff */
[----:B------:R-:W-:-:S04]  /*2b80*/  LOP3.LUT R2, R2, UR6, RZ, 0x3c, !PT ;  /* 0x0000000602027c12 */ /* 0x000fc8000f8e3cff */
[----:B-1----:R-:W-:-:S04]  /*2b90*/  SHF.L.U32 R3, R2, 0x1f, RZ ;  /* 0x0000001f02037819 */ /* 0x002fc800000006ff */
[----:B------:R-:W1:Y:S02]  /*2ba0*/  SYNCS.PHASECHK.TRANS64.TRYWAIT P0, [UR5], R3 ;  /* 0x00000003ff0075a7 */ /* 0x000e640008001105 */
[----:B-1----:R-:W-:Y:S05]  /*2bb0*/  @!P0 BRA `(.L_x_46) ;  /* 0x0000006000588947 */ /* 0x002fea0003800000 */
.L_x_152:
        /* <DEDUP_REMOVED lines=9> */
.L_x_154:
        /* <DEDUP_REMOVED lines=9> */
.L_x_156:
        /* <DEDUP_REMOVED lines=9> */
.L_x_158:
        /* <DEDUP_REMOVED lines=9> */
.L_x_160:
[----:B------:R-:W-:-:S04]  /*2e00*/  UIADD3 UR4, UPT, UPT, UR4, 0x1, URZ ;  /* 0x0000000104047890 */ /* 0x000fc8000fffe0ff */
[----:B------:R-:W-:-:S04]  /*2e10*/  UISETP.NE.AND UP0, UPT, UR4, 0x8, UPT ;  /* 0x000000080400788c */ /* 0x000fc8000bf05270 */
[----:B------:R-:W-:Y:S02]  /*2e20*/  USEL UR5, URZ, 0x1, UP0 ;  /* 0x00000001ff057887 */ /* 0x000fe40008000000 */
[----:B------:R-:W-:-:S04]  /*2e30*/  USEL UR4, UR4, URZ, UP0 ;  /* 0x000000ff04047287 */ /* 0x000fc80008000000 */
[----:B------:R-:W-:Y:S01]  /*2e40*/  ULEA UR4, UR4, UR21, 0x3 ;  /* 0x0000001504047291 */ /* 0x000fe2000f8e18ff */
[----:B------:R-:W-:-:S04]  /*2e50*/  LOP3.LUT R2, R2, UR5, RZ, 0x3c, !PT ;  /* 0x0000000502027c12 */ /* 0x000fc8000f8e3cff */
[----:B------:R-:W-:Y:S01]  /*2e60*/  SHF.L.U32 R2, R2, 0x1f, RZ ;  /* 0x0000001f02027819 */ /* 0x000fe200000006ff */
[----:B-1----:R-:W-:-:S07]  /*2e70*/  IMAD.U32 R0, RZ, RZ, UR4 ;  /* 0x00000004ff007e24 */ /* 0x002fce000f8e00ff */
.L_x_51:
[----:B-1----:R1:W3:Y:S02]  /*2e80*/  SYNCS.PHASECHK.TRANS64.TRYWAIT P0, [R0+URZ], R2 ;  /* 0x00000002000075a7 */ /* 0x0022e400080011ff */
[----:B---3--:R-:W-:Y:S05]  /*2e90*/  @!P0 NANOSLEEP.SYNCS 0x989680 ;  /* 0x009896800000895d */ /* 0x008fea0003900000 */
[----:B------:R-:W3:Y:S02]  /*2ea0*/  @!P0 SYNCS.PHASECHK.TRANS64 P0, [R0+URZ], R2 ;  /* 0x00000002000085a7 */ /* 0x000ee400080010ff */
[----:B--23--:R-:W-:Y:S05]  /*2eb0*/  @P0 EXIT ;  /* 0x000000000000094d */ /* 0x00cfea0003800000 */
[----:B------:R-:W-:Y:S05]  /*2ec0*/  BRA `(.L_x_51) ;  /* 0xfffffffc00ec7947 */ /* 0x000fea000383ffff */
.L_x_23:
[----:B------:R-:W2:Y:S02]  /*2ed0*/  S2UR UR4, SR_CgaCtaId ;  /* 0x00000000000479c3 */ /* 0x000ea40000008800 */
[----:B--2---:R-:W-:-:S04]  /*2ee0*/  UISETP.NE.AND UP0, UPT, UR4, URZ, UPT ;  /* 0x000000ff0400728c */ /* 0x004fc8000bf05270 */
[----:B------:R-:W-:-:S09]  /*2ef0*/  UISETP.NE.OR UP0, UPT, UR17, 0x1, UP0 ;  /* 0x000000011100788c */ /* 0x000fd20008705670 */
[----:B------:R-:W-:Y:S05]  /*2f00*/  BRA.U UP0, `(.L_x_52) ;  /* 0x00000005004c7547 */ /* 0x000fea000b800000 */
[----:B------:R-:W2:Y:S01]  /*2f10*/  S2UR UR5, SR_CgaCtaId ;  /* 0x00000000000579c3 */ /* 0x000ea20000008800 */
[----:B------:R-:W-:Y:S01]  /*2f20*/  UMOV UR4, 0x400 ;  /* 0x0000040000047882 */ /* 0x000fe20000000000 */
[----:B------:R-:W-:Y:S01]  /*2f30*/  ISETP.GE.U32.AND P2, PT, R0, 0x8, PT ;  /* 0x000000080000780c */ /* 0x000fe20003f46070 */
[----:B------:R-:W-:Y:S01]  /*2f40*/  IMAD.MOV.U32 R12, RZ, RZ, 0x1 ;  /* 0x00000001ff0c7424 */ /* 0x000fe200078e00ff */
[----:B------:R-:W-:Y:S02]  /*2f50*/  CS2R R10, SRZ ;  /* 0x00000000000a7805 */ /* 0x000fe4000001ff00 */
[----:B------:R-:W-:Y:S01]  /*2f60*/  CS2R R8, SRZ ;  /* 0x0000000000087805 */ /* 0x000fe2000001ff00 */
[----:B--2---:R-:W-:-:S03]  /*2f70*/  ULEA UR6, UR5, UR4, 0x18 ;  /* 0x0000000405067291 */ /* 0x004fc6000f8ec0ff */
[----:B------:R-:W-:-:S09]  /*2f80*/  UMOV UR5, URZ ;  /* 0x000000ff00057c82 */ /* 0x000fd20008000000 */
.L_x_56:
[----:B------:R-:W-:Y:S02]  /*2f90*/  LEA R2, R8, UR6, 0x3 ;  /* 0x0000000608027c11 */ /* 0x000fe4000f8e18ff */
[----:B------:R-:W-:-:S03]  /*2fa0*/  SHF.L.U32 R4, R9, 0x1f, RZ ;  /* 0x0000001f09047819 */ /* 0x000fc600000006ff */
[----:B------:R-:W-:Y:S01]  /*2fb0*/  VIADD R5, R2, 0x140 ;  /* 0x0000014002057836 */ /* 0x000fe20000000000 */
[----:B------:R-:W2:Y:S02]  /*2fc0*/  SYNCS.PHASECHK.TRANS64.TRYWAIT P0, [R2+URZ+0x130], R4 ;  /* 0x00013004020075a7 */ /* 0x000ea400080011ff */
[----:B--2---:R-:W-:Y:S05]  /*2fd0*/  @!P0 BRA `(.L_x_53) ;  /* 0x0000005c00c88947 */ /* 0x004fea0003800000 */
.L_x_161:
[----:B------:R-:W-:Y:S01]  /*2fe0*/  ULEA UR4, UR5, UR6, 0x3 ;  /* 0x0000000605047291 */ /* 0x000fe2000f8e18ff */
[----:B--2---:R-:W-:Y:S01]  /*2ff0*/  PRMT R2, RZ, 0x654, R5 ;  /* 0x00000654ff027816 */ /* 0x004fe20000000005 */
[----:B------:R-:W-:Y:S01]  /*3000*/  @!P2 IMAD.MOV.U32 R4, RZ, RZ, 0x10 ;  /* 0x00000010ff04a424 */ /* 0x000fe200078e00ff */
[----:B------:R-:W-:Y:S01]  /*3010*/  SHF.L.U32 R5, R12, 0x1f, RZ ;  /* 0x0000001f0c057819 */ /* 0x000fe200000006ff */
[----:B------:R-:W-:Y:S01]  /*3020*/  UIADD3 UR7, UPT, UPT, UR4, 0xd0, URZ ;  /* 0x000000d004077890 */ /* 0x000fe2000fffe0ff */
[----:B------:R2:W-:Y:S05]  /*3030*/  SYNCS.ARRIVE.TRANS64.RED.A1T0 RZ, [R2+URZ], RZ ;  /* 0x000000ff02ff79a7 */ /* 0x0005ea00081004ff */
[----:B------:R-:W-:Y:S01]  /*3040*/  IMAD.U32 R6, RZ, RZ, UR7 ;  /* 0x00000007ff067e24 */ /* 0x000fe2000f8e00ff */
[----:B------:R-:W3:Y:S04]  /*3050*/  SYNCS.PHASECHK.TRANS64.TRYWAIT P0, [UR4+0xe0], R5 ;  /* 0x0000e005ff0075a7 */ /* 0x000ee80008001104 */
[----:B------:R-:W-:Y:S01]  /*3060*/  PRMT R6, R0, 0x654, R6 ;  /* 0x0000065400067816 */ /* 0x000fe20000000006 */
[----:B--23--:R-:W-:Y:S06]  /*3070*/  @!P0 BRA `(.L_x_54) ;  /* 0x0000005c00b48947 */ /* 0x00cfec0003800000 */
.L_x_163:
[----:B------:R-:W-:Y:S01]  /*3080*/  ULEA UR8, UR5, UR6, 0x4 ;  /* 0x0000000605087291 */ /* 0x000fe2000f8e20ff */
[----:B------:R-:W-:Y:S01]  /*3090*/  SEL R3, R6, R3, !P2 ;  /* 0x0000000306037207 */ /* 0x000fe20005000000 */
[----:B------:R-:W-:Y:S01]  /*30a0*/  UIADD3 UR9, UPT, UPT, UR4, 0xd0, URZ ;  /* 0x000000d004097890 */ /* 0x000fe2000fffe0ff */
[----:B--2---:R-:W-:Y:S01]  /*30b0*/  LEA R2, R11, UR6, 0x3 ;  /* 0x000000060b027c11 */ /* 0x004fe2000f8e18ff */
[----:B------:R-:W-:Y:S01]  /*30c0*/  UIADD3 UR8, UPT, UPT, UR8, 0x160, URZ ;  /* 0x0000016008087890 */ /* 0x000fe2000fffe0ff */
[----:B------:R2:W-:Y:S01]  /*30d0*/  @!P2 SYNCS.ARRIVE.TRANS64.RED RZ, [R3+URZ], R4 ;  /* 0x0000000403ffa9a7 */ /* 0x0005e200080004ff */
[----:B------:R-:W-:Y:S01]  /*30e0*/  UIADD3 UR4, UPT, UPT, UR5, 0x1, URZ ;  /* 0x0000000105047890 */ /* 0x000fe2000fffe0ff */
[----:B------:R-:W-:-:S03]  /*30f0*/  VIADD R8, R8, 0x1 ;  /* 0x0000000108087836 */ /* 0x000fc60000000000 */
[----:B------:R-:W-:Y:S02]  /*3100*/  UISETP.NE.AND UP0, UPT, UR4, 0x2, UPT ;  /* 0x000000020400788c */ /* 0x000fe4000bf05270 */
[----:B------:R-:W-:Y:S01]  /*3110*/  ISETP.NE.AND P0, PT, R8, 0x2, PT ;  /* 0x000000020800780c */ /* 0x000fe20003f05270 */
[----:B------:R-:W-:Y:S06]  /*3120*/  UGETNEXTWORKID.BROADCAST [UR8], [UR9] ;  /* 0x00000000080073ca */ /* 0x000fec0008000100 */
[----:B------:R-:W-:Y:S02]  /*3130*/  USEL UR7, URZ, 0x1, UP0 ;  /* 0x00000001ff077887 */ /* 0x000fe40008000000 */
[----:B------:R-:W-:-:S04]  /*3140*/  USEL UR5, UR4, URZ, UP0 ;  /* 0x000000ff04057287 */ /* 0x000fc80008000000 */
[----:B------:R-:W-:Y:S02]  /*3150*/  LOP3.LUT R12, R12, UR7, RZ, 0x3c, !PT ;  /* 0x000000070c0c7c12 */ /* 0x000fe4000f8e3cff */
[----:B--2---:R-:W-:-:S04]  /*3160*/  SHF.L.U32 R4, R10, 0x1f, RZ ;  /* 0x0000001f0a047819 */ /* 0x004fc800000006ff */
[----:B------:R-:W2:Y:S02]  /*3170*/  SYNCS.PHASECHK.TRANS64.TRYWAIT P1, [R2+URZ+0xd0], R4 ;  /* 0x0000d004020075a7 */ /* 0x000ea400080211ff */
[----:B--2---:R-:W-:Y:S05]  /*3180*/  @!P1 BRA `(.L_x_55) ;  /* 0x0000005c00889947 */ /* 0x004fea0003800000 */
.L_x_164:
[C---:B--2---:R-:W-:Y:S01]  /*3190*/  LEA R4, R11.reuse, UR6, 0x4 ;  /* 0x000000060b047c11 */ /* 0x044fe2000f8e20ff */
[----:B------:R-:W-:Y:S01]  /*31a0*/  VIADD R2, R2, 0xe0 ;  /* 0x000000e002027836 */ /* 0x000fe20000000000 */
[----:B------:R-:W-:Y:S01]  /*31b0*/  SEL R8, R8, RZ, P0 ;  /* 0x000000ff08087207 */ /* 0x000fe20000000000 */
[----:B------:R-:W-:-:S03]  /*31c0*/  VIADD R11, R11, 0x1 ;  /* 0x000000010b0b7836 */ /* 0x000fc60000000000 */
[----:B------:R-:W2:Y:S01]  /*31d0*/  LDS.128 R4, [R4+0x160] ;  /* 0x0001600004047984 */ /* 0x000ea20000000c00 */
[----:B------:R-:W-:Y:S02]  /*31e0*/  PRMT R2, RZ, 0x654, R2 ;  /* 0x00000654ff027816 */ /* 0x000fe40000000002 */
[C---:B------:R-:W-:Y:S01]  /*31f0*/  ISETP.NE.AND P1, PT, R11.reuse, 0x2, PT ;  /* 0x000000020b00780c */ /* 0x040fe20003f25270 */
[----:B------:R-:W-:Y:S01]  /*3200*/  @!PT LDS RZ, [RZ] ;  /* 0x00000000fffff984 */ /* 0x000fe20000000800 */
[----:B------:R-:W-:Y:S01]  /*3210*/  @!PT LDS RZ, [RZ] ;  /* 0x00000000fffff984 */ /* 0x000fe20000000800 */
[----:B------:R-:W-:Y:S01]  /*3220*/  @!PT LDS RZ, [RZ] ;  /* 0x00000000fffff984 */ /* 0x000fe20000000800 */
[----:B------:R-:W-:Y:S01]  /*3230*/  @!PT LDS RZ, [RZ] ;  /* 0x00000000fffff984 */ /* 0x000fe20000000800 */
[----:B------:R3:W-:Y:S06]  /*3240*/  MEMBAR.ALL.CTA ;  /* 0x0000000000007992 */ /* 0x0007ec0000008000 */
[----:B---3--:R-:W3:Y:S01]  /*3250*/  FENCE.VIEW.ASYNC.S ;  /* 0x00000000000073c6 */ /* 0x008ee20000000000 */
[----:B------:R-:W-:Y:S01]  /*3260*/  SEL R11, R11, RZ, P1 ;  /* 0x000000ff0b0b7207 */ /* 0x000fe20000800000 */
[----:B---3--:R3:W-:Y:S01]  /*3270*/  SYNCS.ARRIVE.TRANS64.RED.A1T0 RZ, [R2+URZ], RZ ;  /* 0x000000ff02ff79a7 */ /* 0x0087e200081004ff */
[----:B--2---:R-:W-:-:S02]  /*3280*/  LOP3.LUT P3, RZ, R6, 0x1, RZ, 0xc0, !PT ;  /* 0x0000000106ff7812 */ /* 0x004fc4000786c0ff */
[----:B------:R-:W-:-:S04]  /*3290*/  SEL R4, RZ, 0x1, P1 ;  /* 0x00000001ff047807 */ /* 0x000fc80000800000 */
[----:B------:R-:W-:Y:S02]  /*32a0*/  LOP3.LUT R10, R10, R4, RZ, 0x3c, !PT ;  /* 0x000000040a0a7212 */ /* 0x000fe400078e3cff */
[----:B---3--:R-:W-:-:S04]  /*32b0*/  SEL R2, RZ, 0x1, P0 ;  /* 0x00000001ff027807 */ /* 0x008fc80000000000 */
[----:B------:R-:W-:Y:S01]  /*32c0*/  LOP3.LUT R9, R9, R2, RZ, 0x3c, !PT ;  /* 0x0000000209097212 */ /* 0x000fe200078e3cff */
[----:B------:R-:W-:Y:S06]  /*32d0*/  @P3 BRA `(.L_x_56) ;  /* 0xfffffffc002c3947 */ /* 0x000fec000383ffff */
[----:B------:R-:W-:Y:S01]  /*32e0*/  ULEA UR4, UR5, UR6, 0x3 ;  /* 0x0000000605047291 */ /* 0x000fe2000f8e18ff */
[----:B------:R-:W-:-:S08]  /*32f0*/  SHF.L.U32 R2, R12, 0x1f, RZ ;  /* 0x0000001f0c027819 */ /* 0x000fd000000006ff */
[----:B------:R-:W2:Y:S02]  /*3300*/  SYNCS.PHASECHK.TRANS64 P0, [UR4+0xe0], R2 ;  /* 0x0000e002ff0075a7 */ /* 0x000ea40008001004 */
[----:B--2---:R-:W-:Y:S05]  /*3310*/  @P0 BRA `(.L_x_57) ;  /* 0x0000000000080947 */ /* 0x004fea0003800000 */
[----:B------:R-:W2:Y:S02]  /*3320*/  SYNCS.PHASECHK.TRANS64.TRYWAIT P0, [UR4+0xe0], R2 ;  /* 0x0000e002ff0075a7 */ /* 0x000ea40008001104 */
[----:B--2---:R-:W-:Y:S05]  /*3330*/  @!P0 BRA `(.L_x_58) ;  /* 0x0000005c00308947 */ /* 0x004fea0003800000 */
.L_x_57:
[----:B------:R-:W-:-:S04]  /*3340*/  UIADD3 UR7, UPT, UPT, UR5, 0x1, URZ ;  /* 0x0000000105077890 */ /* 0x000fc8000fffe0ff */
[----:B------:R-:W-:-:S04]  /*3350*/  UISETP.NE.AND UP0, UPT, UR7, 0x2, UPT ;  /* 0x000000020700788c */ /* 0x000fc8000bf05270 */
[----:B------:R-:W-:Y:S02]  /*3360*/  USEL UR8, URZ, 0x1, UP0 ;  /* 0x00000001ff087887 */ /* 0x000fe40008000000 */
[----:B------:R-:W-:-:S04]  /*3370*/  USEL UR7, UR7, URZ, UP0 ;  /* 0x000000ff07077287 */ /* 0x000fc80008000000 */
[----:B------:R-:W-:Y:S01]  /*3380*/  ULEA UR7, UR7, UR6, 0x3 ;  /* 0x0000000607077291 */ /* 0x000fe2000f8e18ff */
[----:B--2---:R-:W-:-:S04]  /*3390*/  LOP3.LUT R2, R12, UR8, RZ, 0x3c, !PT ;  /* 0x000000080c027c12 */ /* 0x004fc8000f8e3cff */
[----:B------:R-:W-:-:S04]  /*33a0*/  SHF.L.U32 R0, R2, 0x1f, RZ ;  /* 0x0000001f02007819 */ /* 0x000fc800000006ff */
[----:B------:R-:W2:Y:S02]  /*33b0*/  SYNCS.PHASECHK.TRANS64 P0, [UR7+0xe0], R0 ;  /* 0x0000e000ff0075a7 */ /* 0x000ea40008001007 */
[----:B-12---:R-:W-:Y:S05]  /*33c0*/  @P0 EXIT ;  /* 0x000000000000094d */ /* 0x006fea0003800000 */
[----:B------:R-:W-:Y:S02]  /*33d0*/  SHF.L.U32 R2, R2, 0x1f, RZ ;  /* 0x0000001f02027819 */ /* 0x000fe400000006ff */
[----:B------:R-:W-:-:S07]  /*33e0*/  MOV R0, UR7 ;  /* 0x0000000700007c02 */ /* 0x000fce0008000f00 */
.L_x_59:
[----:B-1----:R1:W2:Y:S02]  /*33f0*/  SYNCS.PHASECHK.TRANS64.TRYWAIT P0, [R0+URZ+0xe0], R2 ;  /* 0x0000e002000075a7 */ /* 0x0022a400080011ff */
[----:B--2---:R-:W-:Y:S05]  /*3400*/  @!P0 NANOSLEEP.SYNCS 0x989680 ;  /* 0x009896800000895d */ /* 0x004fea0003900000 */
[----:B------:R-:W2:Y:S02]  /*3410*/  @!P0 SYNCS.PHASECHK.TRANS64 P0, [R0+URZ+0xe0], R2 ;  /* 0x0000e002000085a7 */ /* 0x000ea400080010ff */
[----:B--2---:R-:W-:Y:S05]  /*3420*/  @P0 EXIT ;  /* 0x000000000000094d */ /* 0x004fea0003800000 */
[----:B------:R-:W-:Y:S05]  /*3430*/  BRA `(.L_x_59) ;  /* 0xfffffffc00ec7947 */ /* 0x000fea000383ffff */
.L_x_52:
[----:B------:R-:W-:Y:S05]  /*3440*/  BRA.U UP5, `(.L_x_60) ;  /* 0x0000000d05d87547 */ /* 0x000fea000b800000 */
[----:B------:R-:W2:Y:S01]  /*3450*/  S2UR UR7, SR_CgaCtaId ;  /* 0x00000000000779c3 */ /* 0x000ea20000008800 */
[----:B------:R-:W-:Y:S01]  /*3460*/  UMOV UR4, 0x40 ;  /* 0x0000004000047882 */ /* 0x000fe20000000000 */
[----:B------:R-:W-:Y:S01]  /*3470*/  NOP ;  /* 0x0000000000007918 */ /* 0x000fe20000000000 */
[----:B------:R-:W-:Y:S01]  /*3480*/  UMOV UR6, 0x400 ;  /* 0x0000040000067882 */ /* 0x000fe20000000000 */
[----:B--2---:R-:W-:Y:S02]  /*3490*/  ULEA UR5, UR7, UR4, 0x18 ;  /* 0x0000000407057291 */ /* 0x004fe4000f8ec0ff */
[----:B------:R-:W-:-:S07]  /*34a0*/  ULEA UR6, UR7, UR6, 0x18 ;  /* 0x0000000607067291 */ /* 0x000fce000f8ec0ff */
[----:B------:R-:W2:Y:S02]  /*34b0*/  LDS.U8 R0, [UR5+0x1c] ;  /* 0x00001c05ff007984 */ /* 0x000ea40008000000 */
[----:B--2---:R-:W-:-:S13]  /*34c0*/  ISETP.NE.AND P0, PT, R0, RZ, PT ;  /* 0x000000ff0000720c */ /* 0x004fda0003f05270 */
[----:B------:R-:W-:Y:S05]  /*34d0*/  @P0 BRA `(.L_x_61) ;  /* 0x0000000000580947 */ /* 0x000fea0003800000 */
[----:B------:R-:W-:-:S13]  /*34e0*/  ELECT P0, URZ, PT ;  /* 0x0000000000ff782f */ /* 0x000fda0003800000 */
[----:B------:R-:W-:Y:S05]  /*34f0*/  @!P0 BRA `(.L_x_62) ;  /* 0x0000000000608947 */ /* 0x000fea0003800000 */
[----:B------:R-:W-:Y:S01]  /*3500*/  UMOV UR4, 0x10 ;  /* 0x0000001000047882 */ /* 0x000fe20000000000 */
[----:B------:R-:W-:Y:S01]  /*3510*/  HFMA2 R0, -RZ, RZ, 0, 5.9604644775390625e-08 ;  /* 0x00000001ff007431 */ /* 0x000fe200000001ff */
[----:B------:R-:W-:-:S03]  /*3520*/  MOV R3, 0xffff ;  /* 0x0000ffff00037802 */ /* 0x000fc60000000f00 */
[----:B------:R-:W-:Y:S04]  /*3530*/  DEPBAR.LE SB2, 0x36 ;  /* 0x0000ad800000791a */ /* 0x000fe80000000000 */
[----:B------:R-:W2:Y:S02]  /*3540*/  UTCATOMSWS.FIND_AND_SET.ALIGN UP0, UR4, UR4 ;  /* 0x00000004000475e3 */ /* 0x000ea40008000800 */
[----:B--2---:R-:W-:Y:S01]  /*3550*/  MOV R4, UR4 ;  /* 0x0000000400047c02 */ /* 0x004fe20008000f00 */
[----:B------:R-:W-:Y:S06]  /*3560*/  BRA.U UP0, `(.L_x_63) ;  /* 0x0000000100187547 */ /* 0x000fec000b800000 */
.L_x_64:
[----:B------:R-:W-:Y:S05]  /*3570*/  NANOSLEEP 0x64 ;  /* 0x000000640000795d */ /* 0x000fea0003800000 */
[----:B------:R-:W-:-:S05]  /*3580*/  UMOV UR4, 0x10 ;  /* 0x0000001000047882 */ /* 0x000fca0000000000 */
[----:B------:R-:W-:Y:S04]  /*3590*/  DEPBAR.LE SB2, 0x36 ;  /* 0x0000ad800000791a */ /* 0x000fe80000000000 */
[----:B------:R-:W2:Y:S02]  /*35a0*/  UTCATOMSWS.FIND_AND_SET.ALIGN UP0, UR4, UR4 ;  /* 0x00000004000475e3 */ /* 0x000ea40008000800 */
[----:B--2---:R-:W-:Y:S01]  /*35b0*/  MOV R4, UR4 ;  /* 0x0000000400047c02 */ /* 0x004fe20008000f00 */
[----:B------:R-:W-:Y:S05]  /*35c0*/  BRA.U !UP0, `(.L_x_64) ;  /* 0xfffffffd08e87547 */ /* 0x000fea000b83ffff */
.L_x_63:
[-C--:B------:R-:W-:Y:S02]  /*35d0*/  SHF.L.U32 R3, R3, R4.reuse, RZ ;  /* 0x0000000403037219 */ /* 0x080fe400000006ff */
[----:B------:R-:W-:Y:S01]  /*35e0*/  SHF.L.U32 R0, R0, R4, RZ ;  /* 0x0000000400007219 */ /* 0x000fe200000006ff */
[----:B------:R-:W-:Y:S02]  /*35f0*/  IMAD.SHL.U32 R4, R4, 0x20, RZ ;  /* 0x0000002004047824 */ /* 0x000fe400078e00ff */
[----:B------:R2:W-:Y:S04]  /*3600*/  ATOMS.OR RZ, [UR5+0x14], R3 ;  /* 0x00001403ffff798c */ /* 0x0005e8000b000005 */
[----:B------:R2:W-:Y:S04]  /*3610*/  ATOMS.OR RZ, [UR5+0x18], R0 ;  /* 0x00001800ffff798c */ /* 0x0005e8000b000005 */
[----:B------:R2:W-:Y:S01]  /*3620*/  STS [UR6+0x180], R4 ;  /* 0x00018004ff007988 */ /* 0x0005e20008000806 */
[----:B------:R-:W-:Y:S05]  /*3630*/  BRA `(.L_x_62) ;  /* 0x0000000000107947 */ /* 0x000fea0003800000 */
.L_x_61:
[----:B------:R-:W-:Y:S02]  /*3640*/  MOV R0, 0xffffffff ;  /* 0xffffffff00007802 */ /* 0x000fe40000000f00 */
[----:B------:R-:W-:-:S03]  /*3650*/  MOV R4, 0x3680 ;  /* 0x0000368000047802 */ /* 0x000fc60000000f00 */
[----:B------:R2:W-:Y:S04]  /*3660*/  STS [UR6+0x180], R0 ;  /* 0x00018000ff007988 */ /* 0x0005e80008000806 */
[----:B-12--5:R-:W-:Y:S05]  /*3670*/  CALL.REL.NOINC `($__internal_1_$__cuda_sm10x_tcgen05_guardrail_trap_phase_invalid_during_alloc) ;  /* 0x0000006000787944 */ /* 0x026fea0003c00000 */
.L_x_62:
[----:B------:R-:W-:Y:S05]  /*3680*/  WARPSYNC.ALL ;  /* 0x0000000000007948 */ /* 0x000fea0003800000 */
[----:B------:R-:W3:Y:S01]  /*3690*/  S2UR UR4, SR_CgaCtaId ;  /* 0x00000000000479c3 */ /* 0x000ee20000008800 */
[----:B------:R-:W-:Y:S01]  /*36a0*/  UMOV UR26, 0x400 ;  /* 0x00000400001a7882 */ /* 0x000fe20000000000 */
[----:B------:R-:W-:-:S06]  /*36b0*/  NOP ;  /* 0x0000000000007918 */ /* 0x000fcc0000000000 */
[----:B------:R-:W-:Y:S06]  /*36c0*/  BAR.ARV 0x6, 0xa0 ;  /* 0x0182800000007b1d */ /* 0x000fec0000002000 */
[----:B------:R-:W4:Y:S01]  /*36d0*/  LDCU UR5, c[0x0][0x38c] ;  /* 0x00007180ff0577ac */ /* 0x000f220008000800 */
[----:B------:R-:W-:Y:S01]  /*36e0*/  LOP3.LUT R2, R2, 0xffff, RZ, 0xc0, !PT ;  /* 0x0000ffff02027812 */ /* 0x000fe200078ec0ff */
[----:B------:R-:W-:Y:S01]  /*36f0*/  IMAD.MOV.U32 R11, RZ, RZ, 0x1 ;  /* 0x00000001ff0b7424 */ /* 0x000fe200078e00ff */
[----:B------:R-:W-:Y:S01]  /*3700*/  CS2R R8, SRZ ;  /* 0x0000000000087805 */ /* 0x000fe2000001ff00 */
[----:B------:R-:W1:Y:S01]  /*3710*/  LDCU UR7, c[0x0][0x38c] ;  /* 0x00007180ff0777ac */ /* 0x000e620008000800 */
[----:B------:R-:W-:Y:S01]  /*3720*/  R2UR UR27, R2 ;  /* 0x00000000021b72ca */ /* 0x000fe200000e0000 */
[----:B------:R-:W-:Y:S01]  /*3730*/  IMAD.MOV.U32 R10, RZ, RZ, RZ ;  /* 0x000000ffff0a7224 */ /* 0x000fe200078e00ff */
[----:B------:R-:W-:Y:S01]  /*3740*/  UMOV UR30, URZ ;  /* 0x000000ff001e7c82 */ /* 0x000fe20008000000 */
[----:B------:R-:W-:Y:S01]  /*3750*/  UMOV UR24, URZ ;  /* 0x000000ff00187c82 */ /* 0x000fe20008000000 */
[----:B---3--:R-:W-:Y:S01]  /*3760*/  ULEA UR26, UR4, UR26, 0x18 ;  /* 0x0000001a041a7291 */ /* 0x008fe2000f8ec0ff */
[----:B------:R-:W-:Y:S01]  /*3770*/  UMOV UR38, 0x0 ;  /* 0x0000000000267882 */ /* 0x000fe20000000000 */
[----:B------:R-:W-:-:S02]  /*3780*/  UMOV UR39, 0x4200010 ;  /* 0x0420001000277882 */ /* 0x000fc40000000000 */
[----:B------:R-:W-:Y:S02]  /*3790*/  UIADD3 UR4, UPT, UPT, UR26, 0x4400, URZ ;  /* 0x000044001a047890 */ /* 0x000fe4000fffe0ff */
[----:B------:R-:W-:Y:S02]  /*37a0*/  UIADD3 UR6, UPT, UPT, UR26, 0x14400, URZ ;  /* 0x000144001a067890 */ /* 0x000fe4000fffe0ff */
[----:B----4-:R-:W-:Y:S01]  /*37b0*/  UIADD3 UR5, UPT, UPT, UR5, 0x3f, URZ ;  /* 0x0000003f05057890 */ /* 0x010fe2000fffe0ff */
[----:B--2---:R-:W2:Y:S01]  /*37c0*/  LDS R0, [UR26+0x180] ;  /* 0x0001801aff007984 */ /* 0x004ea20008000800 */
[----:B-1----:R-:W-:Y:S01]  /*37d0*/  UMOV UR36, 0x0 ;  /* 0x0000000000247882 */ /* 0x002fe20000000000 */
[----:B------:R-:W-:Y:S01]  /*37e0*/  UMOV UR37, 0x4200010 ;  /* 0x0420001000257882 */ /* 0x000fe20000000000 */
[----:B------:R-:W-:Y:S02]  /*37f0*/  USHF.R.S32.HI UR40, URZ, 0x1f, UR5 ;  /* 0x0000001fff287899 */ /* 0x000fe40008011405 */
[----:B------:R-:W-:-:S02]  /*3800*/  UISETP.GE.AND UP4, UPT, UR7, 0x1, UPT ;  /* 0x000000010700788c */ /* 0x000fc4000bf86270 */
[----:B------:R-:W-:Y:S02]  /*3810*/  ULEA.HI UR40, UR40, UR5, URZ, 0x6 ;  /* 0x0000000528287291 */ /* 0x000fe4000f8f30ff */
[----:B------:R-:W-:Y:S02]  /*3820*/  USHF.R.U32.HI UR5, URZ, 0x4, UR4 ;  /* 0x00000004ff057899 */ /* 0x000fe40008011604 */
[----:B------:R-:W-:Y:S02]  /*3830*/  USHF.R.S32.HI UR40, URZ, 0x6, UR40 ;  /* 0x00000006ff287899 */ /* 0x000fe40008011428 */
[----:B------:R-:W-:Y:S02]  /*3840*/  USHF.R.U32.HI UR4, URZ, 0x4, UR6 ;  /* 0x00000004ff047899 */ /* 0x000fe40008011606 */
[----:B------:R-:W-:Y:S02]  /*3850*/  UISETP.LT.AND UP0, UPT, UR40, 0x1, UPT ;  /* 0x000000012800788c */ /* 0x000fe4000bf01270 */
[----:B------:R-:W-:-:S02]  /*3860*/  ULOP3.LUT UR5, UR5, 0x3fff, URZ, 0xc0, !UPT ;  /* 0x00003fff05057892 */ /* 0x000fc4000f8ec0ff */
[----:B------:R-:W-:Y:S02]  /*3870*/  ULOP3.LUT UR4, UR4, 0x3fff, URZ, 0xc0, !UPT ;  /* 0x00003fff04047892 */ /* 0x000fe4000f8ec0ff */
[----:B------:R-:W-:Y:S02]  /*3880*/  USEL UR41, UR40, 0x1, !UP0 ;  /* 0x0000000128297887 */ /* 0x000fe4000c000000 */
[----:B------:R-:W-:Y:S02]  /*3890*/  ULOP3.LUT UR28, UR5, 0x10000, URZ, 0xfc, !UPT ;  /* 0x00010000051c7892 */ /* 0x000fe4000f8efcff */
[----:B------:R-:W-:Y:S02]  /*38a0*/  ULOP3.LUT UR29, UR4, 0x10000, URZ, 0xfc, !UPT ;  /* 0x00010000041d7892 */ /* 0x000fe4000f8efcff */
[----:B------:R-:W-:Y:S01]  /*38b0*/  UIADD3 UR41, UPT, UPT, -UR41, URZ, URZ ;  /* 0x000000ff29297290 */ /* 0x000fe2000fffe1ff */
[----:B------:R-:W-:Y:S01]  /*38c0*/  UMOV UR34, 0x0 ;  /* 0x0000000000227882 */ /* 0x000fe20000000000 */
[----:B------:R-:W-:Y:S01]  /*38d0*/  UMOV UR35, 0x4200010 ;  /* 0x0420001000237882 */ /* 0x000fe20000000000 */
[----:B------:R-:W-:Y:S01]  /*38e0*/  UMOV UR32, 0x0 ;  /* 0x0000000000207882 */ /* 0x000fe20000000000 */
[----:B------:R-:W-:Y:S01]  /*38f0*/  UMOV UR33, 0x4200010 ;  /* 0x0420001000217882 */ /* 0x000fe20000000000 */
[----:B--2---:R-:W-:-:S15]  /*3900*/  R2UR UR42, R0 ;  /* 0x00000000002a72ca */ /* 0x004fde00000e0000 */
.L_x_71:
[----:B------:R-:W-:Y:S02]  /*3910*/  LEA R0, R10, UR26, 0x3 ;  /* 0x0000001a0a007c11 */ /* 0x000fe4000f8e18ff */
[----:B------:R-:W-:Y:S02]  /*3920*/  SHF.L.U32 R2, R9, 0x1f, RZ ;  /* 0x0000001f09027819 */ /* 0x000fe400000006ff */
[----:B------:R-:W-:Y:S01]  /*3930*/  PLOP3.LUT P0, PT, PT, PT, UP4, 0x80, 0x8 ;  /* 0x000000000008781c */ /* 0x000fe20003f0f048 */
[----:B------:R-:W-:Y:S01]  /*3940*/  VIADD R3, R0, 0xe0 ;  /* 0x000000e000037836 */ /* 0x000fe20000000000 */
[----:B-1----:R-:W1:Y:S02]  /*3950*/  SYNCS.PHASECHK.TRANS64.TRYWAIT P1, [R0+URZ+0xd0], R2 ;  /* 0x0000d002000075a7 */ /* 0x002e6400080211ff */
[----:B-1-3--:R-:W-:Y:S09]  /*3960*/  @!P1 BRA `(.L_x_65) ;  /* 0x0000005400bc9947 */ /* 0x00aff20003800000 */
.L_x_166:
[----:B------:R-:W-:Y:S01]  /*3970*/  LEA R4, R10, UR26, 0x4 ;  /* 0x0000001a0a047c11 */ /* 0x000fe2000f8e20ff */
[----:B------:R-:W-:Y:S01]  /*3980*/  @UP4 ULEA UR4, UR24, UR26, 0x3 ;  /* 0x0000001a18044291 */ /* 0x000fe2000f8e18ff */
[----:B------:R-:W-:Y:S01]  /*3990*/  PLOP3.LUT P2, PT, PT, PT, PT, 0x80, 0x8 ;  /* 0x000000000008781c */ /* 0x000fe20003f4f070 */
[----:B------:R-:W-:Y:S01]  /*39a0*/  ULEA UR31, UR30, UR26, 0x3 ;  /* 0x0000001a1e1f7291 */ /* 0x000fe2000f8e18ff */
[----:B------:R-:W-:Y:S02]  /*39b0*/  PRMT R3, RZ, 0x654, R3 ;  /* 0x00000654ff037816 */ /* 0x000fe40000000003 */
[----:B------:R-:W2:Y:S01]  /*39c0*/  LDS.128 R4, [R4+0x160] ;  /* 0x0001600004047984 */ /* 0x000ea20000000c00 */
[----:B-1----:R-:W-:Y:S02]  /*39d0*/  @P0 SHF.L.U32 R2, R8, 0x1f, RZ ;  /* 0x0000001f08020819 */ /* 0x002fe400000006ff */
[----:B------:R-:W-:Y:S01]  /*39e0*/  SHF.L.U32 R0, R11, 0x1f, RZ ;  /* 0x0000001f0b007819 */ /* 0x000fe200000006ff */
[----:B------:R-:W-:Y:S01]  /*39f0*/  @!PT LDS RZ, [RZ] ;  /* 0x00000000fffff984 */ /* 0x000fe20000000800 */
[----:B------:R-:W-:Y:S01]  /*3a00*/  @!PT LDS RZ, [RZ] ;  /* 0x00000000fffff984 */ /* 0x000fe20000000800 */
[----:B------:R-:W-:Y:S01]  /*3a10*/  @!PT LDS RZ, [RZ] ;  /* 0x00000000fffff984 */ /* 0x000fe20000000800 */
[----:B------:R-:W-:Y:S01]  /*3a20*/  @!PT LDS RZ, [RZ] ;  /* 0x00000000fffff984 */ /* 0x000fe20000000800 */
[----:B------:R1:W-:Y:S06]  /*3a30*/  MEMBAR.ALL.CTA ;  /* 0x0000000000007992 */ /* 0x0003ec0000008000 */
[----:B-1----:R-:W1:Y:S02]  /*3a40*/  FENCE.VIEW.ASYNC.S ;  /* 0x00000000000073c6 */ /* 0x002e640000000000 */
[----:B-1----:R1:W-:Y:S01]  /*3a50*/  SYNCS.ARRIVE.TRANS64.RED.A1T0 RZ, [R3+URZ], RZ ;  /* 0x000000ff03ff79a7 */ /* 0x0023e200081004ff */
[----:B------:R1:W3:Y:S01]  /*3a60*/  @P0 SYNCS.PHASECHK.TRANS64.TRYWAIT P2, [UR4], R2 ;  /* 0x00000002ff0005a7 */ /* 0x0002e20008041104 */
[----:B------:R-:W-:Y:S01]  /*3a70*/  ULEA.HI UR4, UR30, UR30, URZ, 0x1 ;  /* 0x0000001e1e047291 */ /* 0x000fe2000f8f08ff */
[----:B--2---:R-:W-:-:S03]  /*3a80*/  LOP3.LUT P1, RZ, R6, 0x1, RZ, 0xc0, !PT ;  /* 0x0000000106ff7812 */ /* 0x004fc6000782c0ff */
[----:B------:R-:W-:Y:S02]  /*3a90*/  USHF.L.U32 UR11, UR4, 0x6, URZ ;  /* 0x00000006040b7899 */ /* 0x000fe400080006ff */
[----:B------:R-:W-:Y:S02]  /*3aa0*/  ULOP3.LUT UR4, UR4, 0xffe, URZ, 0xc0, !UPT ;  /* 0x00000ffe04047892 */ /* 0x000fe4000f8ec0ff */
[----:B------:R-:W-:Y:S02]  /*3ab0*/  ULOP3.LUT UR11, UR11, 0xffffff80, URZ, 0xc0, !UPT ;  /* 0xffffff800b0b7892 */ /* 0x000fe4000f8ec0ff */
[----:B------:R-:W-:Y:S02]  /*3ac0*/  UIADD3 UR4, UPT, UPT, -UR4, UR30, URZ ;  /* 0x0000001e04047290 */ /* 0x000fe4000fffe1ff */
[----:B------:R-:W-:Y:S01]  /*3ad0*/  UIADD3 UR11, UPT, UPT, UR42, UR11, URZ ;  /* 0x0000000b2a0b7290 */ /* 0x000fe2000fffe0ff */
[----:B------:R-:W2:Y:S03]  /*3ae0*/  SYNCS.PHASECHK.TRANS64.TRYWAIT P0, [UR31+0x110], R0 ;  /* 0x00011000ff0075a7 */ /* 0x000ea6000800111f */
[----:B------:R-:W-:Y:S01]  /*3af0*/  ULEA UR11, UR4, UR11, 0x14 ;  /* 0x0000000b040b7291 */ /* 0x000fe2000f8ea0ff */
[----:B-123--:R-:W-:Y:S11]  /*3b00*/  @!P0 BRA `(.L_x_66) ;  /* 0x0000005400688947 */ /* 0x00eff60003800000 */
.L_x_168:
[----:B------:R-:W-:Y:S01]  /*3b10*/  IADD3 R10, PT, PT, R10, 0x1, RZ ;  /* 0x000000010a0a7810 */ /* 0x000fe20007ffe0ff */
[----:B------:R-:W-:Y:S06]  /*3b20*/  BRA.U !UP4, `(.L_x_67) ;  /* 0x000000010cc07547 */ /* 0x000fec000b800000 */
[----:B------:R-:W-:Y:S01]  /*3b30*/  UPLOP3.LUT UP2, UPT, UPT, UPT, UPT, 0x40, 0x4 ;  /* 0x000000000004789c */ /* 0x000fe20003f4e870 */
[----:B------:R-:W-:Y:S01]  /*3b40*/  UMOV UR23, UR41 ;  /* 0x0000002900177c82 */ /* 0x000fe20008000000 */
[----:B------:R-:W-:Y:S01]  /*3b50*/  UMOV UR22, UR40 ;  /* 0x0000002800167c82 */ /* 0x000fe20008000000 */
[----:B------:R-:W-:-:S08]  /*3b60*/  UMOV UR10, UR24 ;  /* 0x00000018000a7c82 */ /* 0x000fd00008000000 */
.L_x_70:
[----:B------:R-:W-:Y:S02]  /*3b70*/  UIADD3 UR23, UPT, UPT, UR23, 0x1, URZ ;  /* 0x0000000117177890 */ /* 0x000fe4000fffe0ff */
[----:B--2---:R-:W-:Y:S02]  /*3b80*/  ULEA UR5, UR10, UR26, 0x3 ;  /* 0x0000001a0a057291 */ /* 0x004fe4000f8e18ff */
[----:B------:R-:W-:Y:S01]  /*3b90*/  UISETP.NE.AND UP3, UPT, UR23, URZ, UPT ;  /* 0x000000ff1700728c */ /* 0x000fe2000bf65270 */
[----:B---3--:R-:W-:Y:S10]  /*3ba0*/  @P2 BRA `(.L_x_68) ;  /* 0x00000000000c2947 */ /* 0x008ff40003800000 */
[----:B-1----:R-:W-:Y:S04]  /*3bb0*/  SHF.L.U32 R2, R8, 0x1f, RZ ;  /* 0x0000001f08027819 */ /* 0x002fe800000006ff */
[----:B------:R-:W1:Y:S02]  /*3bc0*/  SYNCS.PHASECHK.TRANS64.TRYWAIT P0, [UR5], R2 ;  /* 0x00000002ff0075a7 */ /* 0x000e640008001105 */
[----:B-1----:R-:W-:Y:S05]  /*3bd0*/  @!P0 BRA `(.L_x_69) ;  /* 0x00000054004c8947 */ /* 0x002fea0003800000 */
.L_x_68:
[----:B------:R-:W-:Y:S01]  /*3be0*/  UISETP.NE.AND UP0, UPT, UR22, 0x1, UPT ;  /* 0x000000011600788c */ /* 0x000fe2000bf05270 */
[----:B------:R-:W-:Y:S01]  /*3bf0*/  PLOP3.LUT P2, PT, PT, PT, PT, 0x80, 0x8 ;  /* 0x000000000008781c */ /* 0x000fe20003f4f070 */
[----:B------:R-:W-:Y:S02]  /*3c00*/  UIADD3 UR4, UPT, UPT, UR10, 0x1, URZ ;  /* 0x000000010a047890 */ /* 0x000fe4000fffe0ff */
[----:B------:R-:W-:Y:S02]  /*3c10*/  UIADD3 UR25, UPT, UPT, UR5, 0x40, URZ ;  /* 0x0000004005197890 */ /* 0x000fe4000fffe0ff */
[----:B------:R-:W-:Y:S01]  /*3c20*/  UISETP.NE.AND UP1, UPT, UR4, 0x8, UPT ;  /* 0x000000080400788c */ /* 0x000fe2000bf25270 */
[----:B------:R-:W-:Y:S01]  /*3c30*/  PLOP3.LUT P0, PT, PT, PT, UP0, 0x80, 0x8 ;  /* 0x000000000008781c */ /* 0x000fe20003f0f008 */
[----:B------:R-:W-:Y:S02]  /*3c40*/  UIADD3 UR22, UPT, UPT, UR22, -0x1, URZ ;  /* 0xffffffff16167890 */ /* 0x000fe4000fffe0ff */
[----:B------:R-:W-:Y:S02]  /*3c50*/  USEL UR6, URZ, 0x1, UP1 ;  /* 0x00000001ff067887 */ /* 0x000fe40008800000 */
[----:B------:R-:W-:Y:S01]  /*3c60*/  USEL UR24, UR4, URZ, UP1 ;  /* 0x000000ff04187287 */ /* 0x000fe20008800000 */
[----:B------:R-:W-:Y:S01]  /*3c70*/  UMOV UR7, 0x40004040 ;  /* 0x4000404000077882 */ /* 0x000fe20000000000 */
[----:B------:R-:W-:Y:S02]  /*3c80*/  UMOV UR5, 0x40004040 ;  /* 0x4000404000057882 */ /* 0x000fe40000000000 */
[----:B------:R-:W-:Y:S01]  /*3c90*/  @UP0 ULEA UR4, UR24, UR26, 0x3 ;  /* 0x0000001a18040291 */ /* 0x000fe2000f8e18ff */
[----:B------:R-:W-:Y:S01]  /*3ca0*/  LOP3.LUT R8, R8, UR6, RZ, 0x3c, !PT ;  /* 0x0000000608087c12 */ /* 0x000fe2000f8e3cff */
[----:B------:R-:W-:Y:S01]  /*3cb0*/  ULEA UR6, UR10, UR29, 0xa ;  /* 0x0000001d0a067291 */ /* 0x000fe2000f8e50ff */
[----:B------:R-:W-:Y:S02]  /*3cc0*/  UMOV UR21, 0x40004040 ;  /* 0x4000404000157882 */ /* 0x000fe40000000000 */
[----:B-1----:R-:W-:Y:S01]  /*3cd0*/  @P0 SHF.L.U32 R0, R8, 0x1f, RZ ;  /* 0x0000001f08000819 */ /* 0x002fe200000006ff */
[----:B------:R-:W-:Y:S02]  /*3ce0*/  UIADD3 UR20, UPT, UPT, UR6, 0x2, URZ ;  /* 0x0000000206147890 */ /* 0x000fe4000fffe0ff */
[----:B------:R-:W-:Y:S01]  /*3cf0*/  UIADD3 UR16, UPT, UPT, UR6, 0x4, URZ ;  /* 0x0000000406107890 */ /* 0x000fe2000fffe0ff */
[----:B------:R2:W3:Y:S01]  /*3d00*/  @P0 SYNCS.PHASECHK.TRANS64.TRYWAIT P2, [UR4], R0 ;  /* 0x00000000ff0005a7 */ /* 0x0004e20008041104 */
[----:B------:R-:W-:Y:S02]  /*3d10*/  ULEA UR4, UR10, UR28, 0x9 ;  /* 0x0000001c0a047291 */ /* 0x000fe4000f8e48ff */
[----:B------:R-:W-:Y:S02]  /*3d20*/  UIADD3 UR12, UPT, UPT, UR6, 0x6, URZ ;  /* 0x00000006060c7890 */ /* 0x000fe4000fffe0ff */
[----:B------:R-:W-:Y:S02]  /*3d30*/  UIADD3 UR18, UPT, UPT, UR4, 0x2, URZ ;  /* 0x0000000204127890 */ /* 0x000fe4000fffe0ff */
[----:B------:R-:W-:Y:S02]  /*3d40*/  UIADD3 UR14, UPT, UPT, UR4, 0x4, URZ ;  /* 0x00000004040e7890 */ /* 0x000fe4000fffe0ff */
[----:B------:R-:W-:Y:S01]  /*3d50*/  UIADD3 UR8, UPT, UPT, UR4, 0x6, URZ ;  /* 0x0000000604087890 */ /* 0x000fe2000fffe0ff */
[----:B------:R2:W-:Y:S01]  /*3d60*/  UTCHMMA gdesc[UR4], gdesc[UR6], tmem[UR11], tmem[UR38], idesc[UR39], UP2 ;  /* 0x00ff2606040075ea */ /* 0x0005e2000900000b */
[----:B------:R-:W-:Y:S01]  /*3d70*/  UPLOP3.LUT UP2, UPT, UPT, UPT, UPT, 0x80, 0x8 ;  /* 0x000000000008789c */ /* 0x000fe20003f4f070 */
[----:B------:R-:W-:Y:S01]  /*3d80*/  UMOV UR19, 0x40004040 ;  /* 0x4000404000137882 */ /* 0x000fe20000000000 */
[----:B------:R-:W-:Y:S01]  /*3d90*/  UMOV UR17, 0x40004040 ;  /* 0x4000404000117882 */ /* 0x000fe20000000000 */
[----:B------:R2:W-:Y:S01]  /*3da0*/  UTCHMMA gdesc[UR18], gdesc[UR20], tmem[UR11], tmem[UR36], idesc[UR37], UPT ;  /* 0x00ff2414120075ea */ /* 0x0005e2000b80000b */
[----:B------:R-:W-:Y:S01]  /*3db0*/  UMOV UR15, 0x40004040 ;  /* 0x40004040000f7882 */ /* 0x000fe20000000000 */
[----:B------:R-:W-:Y:S01]  /*3dc0*/  UMOV UR13, 0x40004040 ;  /* 0x40004040000d7882 */ /* 0x000fe20000000000 */
[----:B------:R-:W-:Y:S01]  /*3dd0*/  UMOV UR9, 0x40004040 ;  /* 0x4000404000097882 */ /* 0x000fe20000000000 */
[----:B------:R2:W-:Y:S01]  /*3de0*/  UTCHMMA gdesc[UR14], gdesc[UR16], tmem[UR11], tmem[UR34], idesc[UR35], UPT ;  /* 0x00ff22100e0075ea */ /* 0x0005e2000b80000b */
[----:B------:R2:W-:Y:S01]  /*3df0*/  UTCHMMA gdesc[UR8], gdesc[UR12], tmem[UR11], tmem[UR32], idesc[UR33], UPT ;  /* 0x00ff200c080075ea */ /* 0x0005e2000b80000b */
[----:B------:R2:W-:Y:S01]  /*3e00*/  UTCBAR.MULTICAST [UR25], URZ, UR27 ;  /* 0x000000ff190073e9 */ /* 0x0005e2000800081b */
[----:B------:R-:W-:Y:S01]  /*3e10*/  UMOV UR10, UR24 ;  /* 0x00000018000a7c82 */ /* 0x000fe20008000000 */
[----:B------:R-:W-:Y:S05]  /*3e20*/  BRA.U UP3, `(.L_x_70) ;  /* 0xfffffffd03507547 */ /* 0x000fea000b83ffff */
.L_x_67:
[----:B--2---:R-:W-:Y:S01]  /*3e30*/  UIADD3 UR4, UPT, UPT, UR30, 0x1, URZ ;  /* 0x000000011e047890 */ /* 0x004fe2000fffe0ff */
[C---:B------:R-:W-:Y:S01]  /*3e40*/  ISETP.NE.AND P0, PT, R10.reuse, 0x2, PT ;  /* 0x000000020a00780c */ /* 0x040fe20003f05270 */
[----:B------:R-:W-:Y:S02]  /*3e50*/  UIADD3 UR5, UPT, UPT, UR31, 0xf0, URZ ;  /* 0x000000f01f057890 */ /* 0x000fe4000fffe0ff */
[----:B------:R-:W-:Y:S01]  /*3e60*/  UISETP.NE.AND UP0, UPT, UR4, 0x4, UPT ;  /* 0x000000040400788c */ /* 0x000fe2000bf05270 */
[----:B-1----:R-:W-:Y:S02]  /*3e70*/  SEL R0, RZ, 0x1, P0 ;  /* 0x00000001ff007807 */ /* 0x002fe40000000000 */
[----:B------:R-:W-:Y:S01]  /*3e80*/  SEL R10, R10, RZ, P0 ;  /* 0x000000ff0a0a7207 */ /* 0x000fe20000000000 */
[----:B------:R-:W-:Y:S01]  /*3e90*/  USEL UR6, URZ, 0x1, UP0 ;  /* 0x00000001ff067887 */ /* 0x000fe20008000000 */
[----:B------:R-:W-:Y:S01]  /*3ea0*/  LOP3.LUT R9, R9, R0, RZ, 0x3c, !PT ;  /* 0x0000000009097212 */ /* 0x000fe200078e3cff */
[----:B------:R-:W-:Y:S01]  /*3eb0*/  USEL UR30, UR4, URZ, UP0 ;  /* 0x000000ff041e7287 */ /* 0x000fe20008000000 */
[----:B------:R1:W-:Y:S03]  /*3ec0*/  UTCBAR [UR5], URZ ;  /* 0x000000ff050073e9 */ /* 0x0003e600080000ff */
[----:B------:R-:W-:Y:S01]  /*3ed0*/  LOP3.LUT R11, R11, UR6, RZ, 0x3c, !PT ;  /* 0x000000060b0b7c12 */ /* 0x000fe2000f8e3cff */
[----:B------:R-:W-:Y:S07]  /*3ee0*/  @P1 BRA `(.L_x_71) ;  /* 0xfffffff800881947 */ /* 0x000fee000383ffff */
[----:B------:R-:W2:Y:S01]  /*3ef0*/  S2UR UR8, SR_CgaCtaId ;  /* 0x00000000000879c3 */ /* 0x000ea20000008800 */
[----:B------:R-:W-:Y:S01]  /*3f00*/  ELECT P0, URZ, PT ;  /* 0x0000000000ff782f */ /* 0x000fe20003800000 */
[----:B------:R-:W-:Y:S01]  /*3f10*/  IMAD.MOV.U32 R0, RZ, RZ, 0x1 ;  /* 0x00000001ff007424 */ /* 0x000fe200078e00ff */
[----:B------:R-:W-:Y:S01]  /*3f20*/  UIADD3 UR26, UPT, UPT, UR26, 0x110, URZ ;  /* 0x000001101a1a7890 */ /* 0x000fe2000fffe0ff */
[----:B------:R-:W-:Y:S01]  /*3f30*/  SHF.L.U32 R2, R11, 0x1f, RZ ;  /* 0x0000001f0b027819 */ /* 0x000fe200000006ff */
[----:B------:R-:W-:-:S03]  /*3f40*/  UMOV UR4, 0x40 ;  /* 0x0000004000047882 */ /* 0x000fc60000000000 */
[----:B------:R-:W-:Y:S01]  /*3f50*/  UVIRTCOUNT.DEALLOC.SMPOOL 0x80 ;  /* 0x000000800000784c */ /* 0x000fe20000000000 */
[----:B--2---:R-:W-:Y:S02]  /*3f60*/  ULEA UR8, UR8, UR4, 0x18 ;  /* 0x0000000408087291 */ /* 0x004fe4000f8ec0ff */
[----:B------:R-:W-:-:S07]  /*3f70*/  ULEA UR4, UR30, UR26, 0x3 ;  /* 0x0000001a1e047291 */ /* 0x000fce000f8e18ff */
[----:B------:R2:W-:Y:S02]  /*3f80*/  @P0 STS.U8 [UR8+0x1c], R0 ;  /* 0x00001c00ff000988 */ /* 0x0005e40008000008 */
[----:B------:R-:W4:Y:S02]  /*3f90*/  SYNCS.PHASECHK.TRANS64.TRYWAIT P0, [UR4], R2 ;  /* 0x00000002ff0075a7 */ /* 0x000f240008001104 */
[----:B--2-4-:R-:W-:Y:S05]  /*3fa0*/  @!P0 BRA `(.L_x_72) ;  /* 0x0000005000708947 */ /* 0x014fea0003800000 */
.L_x_171:
[----:B------:R-:W-:-:S04]  /*3fb0*/  UIADD3 UR4, UPT, UPT, UR30, 0x1, URZ ;  /* 0x000000011e047890 */ /* 0x000fc8000fffe0ff */
[----:B------:R-:W-:-:S04]  /*3fc0*/  UISETP.NE.AND UP0, UPT, UR4, 0x4, UPT ;  /* 0x000000040400788c */ /* 0x000fc8000bf05270 */
[----:B------:R-:W-:Y:S02]  /*3fd0*/  USEL UR6, URZ, 0x1, UP0 ;  /* 0x00000001ff067887 */ /* 0x000fe40008000000 */
[----:B------:R-:W-:-:S04]  /*3fe0*/  USEL UR4, UR4, URZ, UP0 ;  /* 0x000000ff04047287 */ /* 0x000fc80008000000 */
[----:B-1----:R-:W-:Y:S01]  /*3ff0*/  ULEA UR5, UR4, UR26, 0x3 ;  /* 0x0000001a04057291 */ /* 0x002fe2000f8e18ff */
[----:B--2---:R-:W-:-:S04]  /*4000*/  LOP3.LUT R2, R11, UR6, RZ, 0x3c, !PT ;  /* 0x000000060b027c12 */ /* 0x004fc8000f8e3cff */
[----:B------:R-:W-:-:S04]  /*4010*/  SHF.L.U32 R3, R2, 0x1f, RZ ;  /* 0x0000001f02037819 */ /* 0x000fc800000006ff */
[----:B------:R-:W1:Y:S02]  /*4020*/  SYNCS.PHASECHK.TRANS64.TRYWAIT P0, [UR5], R3 ;  /* 0x00000003ff0075a7 */ /* 0x000e640008001105 */
[----:B-1----:R-:W-:Y:S05]  /*4030*/  @!P0 BRA `(.L_x_73) ;  /* 0x0000005000648947 */ /* 0x002fea0003800000 */
.L_x_173:
        /* <DEDUP_REMOVED lines=9> */
.L_x_175:
[----:B------:R-:W-:-:S04]  /*40d0*/  UIADD3 UR4, UPT, UPT, UR4, 0x1, URZ ;  /* 0x0000000104047890 */ /* 0x000fc8000fffe0ff */
[----:B------:R-:W-:-:S04]  /*40e0*/  UISETP.NE.AND UP0, UPT, UR4, 0x4, UPT ;  /* 0x000000040400788c */ /* 0x000fc8000bf05270 */
[----:B------:R-:W-:Y:S02]  /*40f0*/  USEL UR5, URZ, 0x1, UP0 ;  /* 0x00000001ff057887 */ /* 0x000fe40008000000 */
[----:B------:R-:W-:-:S04]  /*4100*/  USEL UR4, UR4, URZ, UP0 ;  /* 0x000000ff04047287 */ /* 0x000fc80008000000 */
[----:B------:R-:W-:Y:S01]  /*4110*/  ULEA UR4, UR4, UR26, 0x3 ;  /* 0x0000001a04047291 */ /* 0x000fe2000f8e18ff */
[----:B------:R-:W-:-:S04]  /*4120*/  LOP3.LUT R2, R2, UR5, RZ, 0x3c, !PT ;  /* 0x0000000502027c12 */ /* 0x000fc8000f8e3cff */
[----:B------:R-:W-:-:S04]  /*4130*/  SHF.L.U32 R2, R2, 0x1f, RZ ;  /* 0x0000001f02027819 */ /* 0x000fc800000006ff */
[----:B------:R-:W2:Y:S02]  /*4140*/  SYNCS.PHASECHK.TRANS64.TRYWAIT P0, [UR4], R2 ;  /* 0x00000002ff0075a7 */ /* 0x000ea40008001104 */
[----:B--2---:R-:W-:Y:S05]  /*4150*/  @!P0 BRA `(.L_x_75) ;  /* 0x00000050004c8947 */ /* 0x004fea0003800000 */
.L_x_177:
[----:B------:R-:W-:Y:S01]  /*4160*/  NOP ;  /* 0x0000000000007918 */ /* 0x000fe20000000000 */
[----:B-1----:R-:W1:Y:S01]  /*4170*/  LDS R0, [UR8+0x14] ;  /* 0x00001408ff007984 */ /* 0x002e620008000800 */
[----:B------:R-:W-:Y:S01]  /*4180*/  ULOP3.LUT UR4, UR42, 0xffff, URZ, 0xc0, !UPT ;  /* 0x0000ffff2a047892 */ /* 0x000fe2000f8ec0ff */
[----:B------:R-:W-:Y:S01]  /*4190*/  UMOV UR5, 0xffff ;  /* 0x0000ffff00057882 */ /* 0x000fe20000000000 */
[----:B------:R-:W-:Y:S02]  /*41a0*/  UMOV UR6, 0x1 ;  /* 0x0000000100067882 */ /* 0x000fe40000000000 */
[----:B------:R-:W-:-:S04]  /*41b0*/  USHF.R.U32.HI UR4, URZ, 0x5, UR4 ;  /* 0x00000005ff047899 */ /* 0x000fc80008011604 */
[----:B------:R-:W-:Y:S02]  /*41c0*/  USHF.L.U32 UR5, UR5, UR4, URZ ;  /* 0x0000000405057299 */ /* 0x000fe400080006ff */
[----:B------:R-:W-:-:S04]  /*41d0*/  USHF.L.U32 UR4, UR6, UR4, URZ ;  /* 0x0000000406047299 */ /* 0x000fc800080006ff */
[----:B-1----:R-:W-:-:S04]  /*41e0*/  LOP3.LUT R0, R0, UR5, RZ, 0xc0, !PT ;  /* 0x0000000500007c12 */ /* 0x002fc8000f8ec0ff */
[----:B------:R-:W-:-:S13]  /*41f0*/  ISETP.NE.AND P0, PT, R0, UR5, PT ;  /* 0x0000000500007c0c */ /* 0x000fda000bf05270 */
[----:B------:R-:W-:Y:S05]  /*4200*/  @P0 BRA `(.L_x_76) ;  /* 0x0000000000580947 */ /* 0x000fea0003800000 */
[----:B------:R-:W1:Y:S02]  /*4210*/  LDS R0, [UR8+0x18] ;  /* 0x00001808ff007984 */ /* 0x000e640008000800 */
[----:B-1----:R-:W-:-:S04]  /*4220*/  LOP3.LUT R0, R0, UR4, RZ, 0xc0, !PT ;  /* 0x0000000400007c12 */ /* 0x002fc8000f8ec0ff */
[----:B------:R-:W-:-:S13]  /*4230*/  ISETP.NE.AND P0, PT, R0, UR4, PT ;  /* 0x0000000400007c0c */ /* 0x000fda000bf05270 */
[----:B------:R-:W-:Y:S05]  /*4240*/  @P0 BRA `(.L_x_77) ;  /* 0x00000000003c0947 */ /* 0x000fea0003800000 */
[----:B------:R-:W1:Y:S01]  /*4250*/  S2R R2, SR_LANEID ;  /* 0x0000000000027919 */ /* 0x000e620000000000 */
[----:B------:R-:W-:-:S06]  /*4260*/  ULOP3.LUT UR5, URZ, UR5, URZ, 0x33, !UPT ;  /* 0x00000005ff057292 */ /* 0x000fcc000f8e33ff */
[----:B------:R-:W-:-:S04]  /*4270*/  IMAD.U32 R0, RZ, RZ, UR5 ;  /* 0x00000005ff007e24 */ /* 0x000fc8000f8e00ff */
[----:B------:R2:W4:Y:S02]  /*4280*/  REDUX UR7, R0 ;  /* 0x00000000000773c4 */ /* 0x0005240000000000 */
[----:B------:R1:W-:Y:S01]  /*4290*/  UTCATOMSWS.AND URZ, UR5 ;  /* 0x0000000500ff79e3 */ /* 0x0003e20008000000 */
[----:B--2---:R-:W-:Y:S01]  /*42a0*/  LOP3.LUT R0, RZ, UR4, RZ, 0x33, !PT ;  /* 0x00000004ff007c12 */ /* 0x004fe2000f8e33ff */
[----:B------:R-:W-:Y:S02]  /*42b0*/  VOTEU.ANY UR4, UPT, PT ;  /* 0x0000000000047886 */ /* 0x000fe400038e0100 */
[----:B------:R-:W-:Y:S02]  /*42c0*/  UFLO.U32 UR4, UR4 ;  /* 0x00000004000472bd */ /* 0x000fe400080e0000 */
[----:B------:R-:W2:Y:S04]  /*42d0*/  REDUX UR6, R0 ;  /* 0x00000000000673c4 */ /* 0x000ea80000000000 */
[----:B-1----:R-:W-:-:S02]  /*42e0*/  ISETP.EQ.U32.AND P0, PT, R2, UR4, PT ;  /* 0x0000000402007c0c */ /* 0x002fc4000bf02070 */
[----:B----4-:R-:W-:-:S11]  /*42f0*/  MOV R2, UR7 ;  /* 0x0000000700027c02 */ /* 0x010fd60008000f00 */
[----:B------:R1:W-:Y:S01]  /*4300*/  @P0 ATOMS.AND RZ, [UR8+0x14], R2 ;  /* 0x00001402ffff098c */ /* 0x0003e2000a800008 */
[----:B--2---:R-:W-:-:S05]  /*4310*/  IMAD.U32 R0, RZ, RZ, UR6 ;  /* 0x00000006ff007e24 */ /* 0x004fca000f8e00ff */
[----:B------:R1:W-:Y:S01]  /*4320*/  @P0 ATOMS.AND RZ, [UR8+0x18], R0 ;  /* 0x00001800ffff098c */ /* 0x0003e2000a800008 */
[----:B------:R-:W-:Y:S05]  /*4330*/  BRA `(.L_x_78) ;  /* 0x0000000000147947 */ /* 0x000fea0003800000 */
.L_x_77:
[----:B------:R-:W-:Y:S02]  /*4340*/  MOV R2, 0x4360 ;  /* 0x0000436000027802 */ /* 0x000fe40000000f00 */
[----:B---3-5:R-:W-:Y:S05]  /*4350*/  CALL.REL.NOINC `($__internal_0_$__cuda_sm10x_tcgen05_guardrail_trap_col_being_dealloced_not_returned_by_alloc) ;  /* 0x0000005400347944 */ /* 0x028fea0003c00000 */
[----:B------:R-:W-:Y:S05]  /*4360*/  BRA `(.L_x_78) ;  /* 0x0000000000087947 */ /* 0x000fea0003800000 */
.L_x_76:
[----:B------:R-:W-:Y:S02]  /*4370*/  MOV R2, 0x4390 ;  /* 0x0000439000027802 */ /* 0x000fe40000000f00 */
[----:B---3-5:R-:W-:Y:S05]  /*4380*/  CALL.REL.NOINC `($__internal_2_$__cuda_sm10x_tcgen05_guardrail_trap_unallocated_columns_being_dealloced) ;  /* 0x0000005400407944 */ /* 0x028fea0003c00000 */
.L_x_78:
[----:B------:R-:W-:Y:S01]  /*4390*/  NOP ;  /* 0x0000000000007918 */ /* 0x000fe20000000000 */
[----:B------:R-:W-:Y:S05]  /*43a0*/  EXIT ;  /* 0x000000000000794d */ /* 0x000fea0003800000 */
.L_x_60:
[----:B------:R-:W-:-:S09]  /*43b0*/  UISETP.NE.OR UP0, UPT, UR17, 0x3, !UP4 ;  /* 0x000000031100788c */ /* 0x000fd2000e705670 */
[----:B------:R-:W-:Y:S05]  /*43c0*/  BRA.U UP0, `(.L_x_79) ;  /* 0x00000011005c7547 */ /* 0x000fea000b800000 */
[----:B------:R-:W2:Y:S01]  /*43d0*/  S2UR UR10, SR_CgaCtaId ;  /* 0x00000000000a79c3 */ /* 0x000ea20000008800 */
[----:B------:R-:W3:Y:S01]  /*43e0*/  LDCU UR31, c[0x0][0x370] ;  /* 0x00006e00ff1f77ac */ /* 0x000ee20008000800 */
[----:B------:R-:W-:Y:S02]  /*43f0*/  HFMA2 R13, -RZ, RZ, 0, 0 ;  /* 0x00000000ff0d7431 */ /* 0x000fe400000001ff */
[----:B------:R-:W-:Y:S01]  /*4400*/  IMAD.MOV.U32 R15, RZ, RZ, 0x1 ;  /* 0x00000001ff0f7424 */ /* 0x000fe200078e00ff */
[----:B------:R-:W-:Y:S01]  /*4410*/  MOV R7, 0x1000 ;  /* 0x0000100000077802 */ /* 0x000fe20000000f00 */
[----:B------:R-:W3:Y:S01]  /*4420*/  LDCU.128 UR44, c[0x0][0xb10] ;  /* 0x00016200ff2c77ac */ /* 0x000ee20008000c00 */
[----:B------:R-:W-:Y:S01]  /*4430*/  IMAD.MOV.U32 R14, RZ, RZ, RZ ;  /* 0x000000ffff0e7224 */ /* 0x000fe200078e00ff */
[----:B------:R-:W4:Y:S01]  /*4440*/  LDC.64 R16, c[0x0][0x348] ;  /* 0x0000d200ff107b82 */ /* 0x000f220000000a00 */
[----:B------:R-:W1:Y:S01]  /*4450*/  LDCU UR30, c[0x0][0x374] ;  /* 0x00006e80ff1e77ac */ /* 0x000e620008000800 */
[----:B------:R-:W2:Y:S06]  /*4460*/  LDCU UR15, c[0x0][0xb0c] ;  /* 0x00016180ff0f77ac */ /* 0x000eac0008000800 */
[----:B------:R-:W4:Y:S01]  /*4470*/  LDC.64 R2, c[0x0][0x888] ;  /* 0x00022200ff027b82 */ /* 0x000f220000000a00 */
[----:B------:R-:W4:Y:S01]  /*4480*/  LDCU UR49, c[0x0][0xb20] ;  /* 0x00016400ff3177ac */ /* 0x000f220008000800 */
[----:B------:R-:W4:Y:S06]  /*4490*/  LDCU UR4, c[0x0][0xb30] ;  /* 0x00016600ff0477ac */ /* 0x000f2c0008000800 */
[----:B------:R-:W4:Y:S01]  /*44a0*/  LDC.64 R4, c[0x0][0x890] ;  /* 0x00022400ff047b82 */ /* 0x000f220000000a00 */
[----:B------:R-:W-:Y:S01]  /*44b0*/  UMOV UR21, 0x400 ;  /* 0x0000040000157882 */ /* 0x000fe20000000000 */
[----:B---3--:R-:W-:-:S02]  /*44c0*/  UIMAD.WIDE.U32 UR6, UR31, UR44, URZ ;  /* 0x0000002c1f0672a5 */ /* 0x008fc4000f8e00ff */
[----:B-1----:R-:W-:Y:S02]  /*44d0*/  UIMAD.WIDE.U32 UR8, UR30, UR47, URZ ;  /* 0x0000002f1e0872a5 */ /* 0x002fe4000f8e00ff */
[----:B--2---:R-:W-:Y:S02]  /*44e0*/  ULEA UR21, UR10, UR21, 0x18 ;  /* 0x000000150a157291 */ /* 0x004fe4000f8ec0ff */
[----:B------:R-:W-:Y:S02]  /*44f0*/  UPLOP3.LUT UP3, UPT, UPT, UPT, UPT, 0x40, 0x4 ;  /* 0x000000000004789c */ /* 0x000fe40003f6e870 */
[----:B------:R-:W-:Y:S02]  /*4500*/  UIADD3 UR37, UPT, UPT, UR21, 0x98, URZ ;  /* 0x0000009815257890 */ /* 0x000fe4000fffe0ff */
[----:B------:R-:W-:Y:S02]  /*4510*/  UIADD3 UR33, UPT, UPT, UR21, 0x80, URZ ;  /* 0x0000008015217890 */ /* 0x000fe4000fffe0ff */
[----:B------:R-:W-:-:S02]  /*4520*/  UIADD3 UR25, UPT, UPT, UR21, 0x88, URZ ;  /* 0x0000008815197890 */ /* 0x000fc4000fffe0ff */
[----:B------:R-:W-:Y:S01]  /*4530*/  UIADD3 UR17, UPT, UPT, UR21, 0x90, URZ ;  /* 0x0000009015117890 */ /* 0x000fe2000fffe0ff */
[----:B------:R-:W-:Y:S01]  /*4540*/  UMOV UR6, UR7 ;  /* 0x0000000700067c82 */ /* 0x000fe20008000000 */
[----:B------:R-:W-:Y:S01]  /*4550*/  UMOV UR41, UR9 ;  /* 0x0000000900297c82 */ /* 0x000fe20008000000 */
[----:B------:R-:W-:Y:S02]  /*4560*/  UISETP.GE.AND UP0, UPT, UR42, 0x1, UPT ;  /* 0x000000012a00788c */ /* 0x000fe4000bf06270 */
[----:B------:R-:W-:Y:S01]  /*4570*/  UISETP.NE.AND UP4, UPT, UR42, 0x1, UPT ;  /* 0x000000012a00788c */ /* 0x000fe2000bf85270 */
[----:B------:R-:W1:Y:S01]  /*4580*/  LDCU.64 UR22, c[0x0][0xb28] ;  /* 0x00016500ff1677ac */ /* 0x000e620008000a00 */
[----:B------:R-:W-:Y:S02]  /*4590*/  UISETP.NE.AND UP6, UPT, UR15, 0x1, UPT ;  /* 0x000000010f00788c */ /* 0x000fe4000bfc5270 */
[----:B------:R-:W-:Y:S02]  /*45a0*/  UISETP.NE.AND UP5, UPT, UR46, 0x1, UPT ;  /* 0x000000012e00788c */ /* 0x000fe4000bfa5270 */
[----:B------:R-:W-:-:S02]  /*45b0*/  UPRMT UR37, UR10, 0x654, UR37 ;  /* 0x000006540a257896 */ /* 0x000fc40008000025 */
[----:B------:R-:W-:Y:S02]  /*45c0*/  USHF.R.U32.HI UR43, URZ, UR45, UR6 ;  /* 0x0000002dff2b7299 */ /* 0x000fe40008011606 */
[----:B------:R-:W-:Y:S02]  /*45d0*/  UPRMT UR40, UR10, 0x654, UR33 ;  /* 0x000006540a287896 */ /* 0x000fe40008000021 */
[----:B------:R-:W-:Y:S02]  /*45e0*/  UPRMT UR39, UR10, 0x654, UR25 ;  /* 0x000006540a277896 */ /* 0x000fe40008000019 */
[----:B------:R-:W-:Y:S02]  /*45f0*/  UPRMT UR38, UR10, 0x654, UR17 ;  /* 0x000006540a267896 */ /* 0x000fe40008000011 */
[----:B----4-:R-:W-:Y:S02]  /*4600*/  USHF.R.U32.HI UR41, URZ, UR49, UR41 ;  /* 0x00000031ff297299 */ /* 0x010fe40008011629 */
[----:B------:R-:W-:-:S11]  /*4610*/  UISETP.NE.AND UP2, UPT, UR4, 0x1, UPT ;  /* 0x000000010400788c */ /* 0x000fd6000bf45270 */
.L_x_90:
[C---:B------:R-:W-:Y:S02]  /*4620*/  LEA R12, R14.reuse, UR21, 0x3 ;  /* 0x000000150e0c7c11 */ /* 0x040fe4000f8e18ff */
[----:B------:R-:W-:Y:S02]  /*4630*/  SHF.L.U32 R0, R13, 0x1f, RZ ;  /* 0x0000001f0d007819 */ /* 0x000fe400000006ff */
[----:B------:R-:W-:Y:S02]  /*4640*/  LEA R8, R14, UR21, 0x4 ;  /* 0x000000150e087c11 */ /* 0x000fe4000f8e20ff */
[----:B--2---:R-:W2:Y:S02]  /*4650*/  SYNCS.PHASECHK.TRANS64.TRYWAIT P0, [R12+URZ+0xd0], R0 ;  /* 0x0000d0000c0075a7 */ /* 0x004ea400080011ff */
[----:B--2---:R-:W-:Y:S05]  /*4660*/  @!P0 BRA `(.L_x_80) ;  /* 0x0000004c00208947 */ /* 0x004fea0003800000 */
.L_x_178:
        /* <DEDUP_REMOVED lines=8> */
[----:B---3--:R-:W-:Y:S11]  /*46f0*/  LOP3.LUT P0, RZ, R10, 0x1, RZ, 0xc0, !PT ;  /* 0x000000010aff7812 */ /* 0x008ff6000780c0ff */
[----:B------:R-:W-:Y:S02]  /*4700*/  @!UPT UIADD3 URZ, UPT, UPT, URZ, URZ, URZ ;  /* 0x000000fffffff290 */ /* 0x000fe4000fffe0ff */
[----:B----4-:R-:W-:Y:S01]  /*4710*/  VOTEU.ANY UP1, P0 ;  /* 0x0000000000ff7886 */ /* 0x010fe20000020100 */
[----:B------:R-:W-:Y:S11]  /*4720*/  PLOP3.LUT P0, PT, PT, PT, UP1, 0x80, 0x8 ;  /* 0x000000000008781c */ /* 0x000ff60003f0f018 */
[----:B------:R-:W-:Y:S02]  /*4730*/  @!UPT UIADD3 URZ, UPT, UPT, URZ, URZ, URZ ;  /* 0x000000fffffff290 */ /* 0x000fe4000fffe0ff */
[----:B--2---:R-:W-:Y:S02]  /*4740*/  @P0 SHF.R.U32.HI R0, RZ, 0x10, R9 ;  /* 0x00000010ff000819 */ /* 0x004fe40000011609 */
[----:B------:R-:W-:Y:S02]  /*4750*/  @P0 MOV R6, R8 ;  /* 0x0000000800060202 */ /* 0x000fe40000000f00 */
[----:B------:R-:W-:Y:S01]  /*4760*/  @P0 R2UR UR4, R0 ;  /* 0x00000000000402ca */ /* 0x000fe200000e0000 */
[----:B------:R-:W-:Y:S01]  /*4770*/  VIADD R0, R12, 0xe0 ;  /* 0x000000e00c007836 */ /* 0x000fe20000000000 */
[----:B------:R-:W-:Y:S02]  /*4780*/  @P0 LOP3.LUT R8, R9, 0xffff, RZ, 0xc0, !PT ;  /* 0x0000ffff09080812 */ /* 0x000fe400078ec0ff */
[----:B------:R-:W-:Y:S02]  /*4790*/  @P0 R2UR UR6, R6 ;  /* 0x00000000060602ca */ /* 0x000fe400000e0000 */
[----:B------:R-:W-:Y:S02]  /*47a0*/  PRMT R0, RZ, 0x654, R0 ;  /* 0x00000654ff007816 */ /* 0x000fe40000000000 */
[----:B------:R-:W-:Y:S02]  /*47b0*/  @P0 R2UR UR5, R8 ;  /* 0x00000000080502ca */ /* 0x000fe400000e0000 */
[----:B------:R2:W-:Y:S03]  /*47c0*/  SYNCS.ARRIVE.TRANS64.RED.A1T0 RZ, [R0+URZ], RZ ;  /* 0x000000ff00ff79a7 */ /* 0x0005e600081004ff */
[----:B------:R-:W-:Y:S04]  /*47d0*/  @UP1 UMOV UR29, UR4 ;  /* 0x00000004001d1c82 */ /* 0x000fe80008000000 */
[----:B------:R-:W-:Y:S04]  /*47e0*/  @UP1 UMOV UR14, UR6 ;  /* 0x00000006000e1c82 */ /* 0x000fe80008000000 */
[----:B------:R-:W-:Y:S01]  /*47f0*/  @UP1 UMOV UR13, UR5 ;  /* 0x00000005000d1c82 */ /* 0x000fe20008000000 */
[----:B------:R-:W-:Y:S05]  /*4800*/  BRA.U !UP0, `(.L_x_81) ;  /* 0x0000000108a47547 */ /* 0x000fea000b800000 */
[----:B------:R-:W-:Y:S02]  /*4810*/  UIMAD.WIDE.U32 UR18, UR13, UR47, URZ ;  /* 0x0000002f0d1272a5 */ /* 0x000fe4000f8e00ff */
[----:B------:R-:W-:Y:S02]  /*4820*/  UIMAD.WIDE.U32 UR26, UR14, UR44, URZ ;  /* 0x0000002c0e1a72a5 */ /* 0x000fe4000f8e00ff */
[----:B------:R-:W-:Y:S02]  /*4830*/  USEL UR4, UR30, UR41, !UP5 ;  /* 0x000000291e047287 */ /* 0x000fe4000e800000 */
[----:B------:R-:W-:Y:S02]  /*4840*/  USEL UR7, UR31, UR43, !UP6 ;  /* 0x0000002b1f077287 */ /* 0x000fe4000f000000 */
[----:B-1----:R-:W-:Y:S02]  /*4850*/  UIMAD.WIDE.U32 UR8, UR4, UR22, URZ ;  /* 0x00000016040872a5 */ /* 0x002fe4000f8e00ff */
[----:B------:R-:W-:Y:S01]  /*4860*/  UIMAD.WIDE.U32 UR10, UR7, UR22, URZ ;  /* 0x00000016070a72a5 */ /* 0x000fe2000f8e00ff */
[----:B------:R-:W-:Y:S02]  /*4870*/  UMOV UR5, UR19 ;  /* 0x0000001300057c82 */ /* 0x000fe40008000000 */
[----:B------:R-:W-:Y:S03]  /*4880*/  USHF.R.U32.HI UR6, URZ, UR49, UR5 ;  /* 0x00000031ff067299 */ /* 0x000fe60008011605 */
[----:B------:R-:W-:Y:S01]  /*4890*/  UMOV UR5, UR27 ;  /* 0x0000001b00057c82 */ /* 0x000fe20008000000 */
[----:B------:R-:W-:Y:S02]  /*48a0*/  USEL UR6, UR13, UR6, !UP5 ;  /* 0x000000060d067287 */ /* 0x000fe4000e800000 */
[----:B------:R-:W-:Y:S03]  /*48b0*/  USHF.R.U32.HI UR12, URZ, UR45, UR5 ;  /* 0x0000002dff0c7299 */ /* 0x000fe60008011605 */
[----:B------:R-:W-:Y:S02]  /*48c0*/  UMOV UR5, UR9 ;  /* 0x0000000900057c82 */ /* 0x000fe40008000000 */
[----:B------:R-:W-:Y:S03]  /*48d0*/  @UP4 USHF.R.U32.HI UR4, URZ, UR23, UR5 ;  /* 0x00000017ff044299 */ /* 0x000fe60008011605 */
[----:B------:R-:W-:Y:S01]  /*48e0*/  UMOV UR5, UR11 ;  /* 0x0000000b00057c82 */ /* 0x000fe20008000000 */
[----:B------:R-:W-:Y:S02]  /*48f0*/  UIMAD UR4, UR42, UR4, URZ ;  /* 0x000000042a0472a4 */ /* 0x000fe4000f8e02ff */
[----:B------:R-:W-:Y:S02]  /*4900*/  @UP4 USHF.R.U32.HI UR7, URZ, UR23, UR5 ;  /* 0x00000017ff074299 */ /* 0x000fe40008011605 */
[----:B------:R-:W-:Y:S02]  /*4910*/  UIMAD.WIDE.U32 UR10, UR6, UR22, URZ ;  /* 0x00000016060a72a5 */ /* 0x000fe4000f8e00ff */
[----:B------:R-:W-:Y:S02]  /*4920*/  USEL UR5, UR14, UR12, !UP6 ;  /* 0x0000000c0e057287 */ /* 0x000fe4000f000000 */
[----:B------:R-:W-:Y:S02]  /*4930*/  UIMAD UR8, UR42, UR7, URZ ;  /* 0x000000072a0872a4 */ /* 0x000fe4000f8e02ff */
[----:B------:R-:W-:Y:S03]  /*4940*/  UISETP.GE.AND UP0, UPT, UR6, UR4, UPT ;  /* 0x000000040600728c */ /* 0x000fe6000bf06270 */
[----:B------:R-:W-:Y:S01]  /*4950*/  UMOV UR4, UR11 ;  /* 0x0000000b00047c82 */ /* 0x000fe20008000000 */
[----:B------:R-:W-:Y:S02]  /*4960*/  UISETP.GE.OR UP0, UPT, UR5, UR8, UP0 ;  /* 0x000000080500728c */ /* 0x000fe40008706670 */
[----:B------:R-:W-:Y:S02]  /*4970*/  USHF.R.U32.HI UR4, URZ, UR23, UR4 ;  /* 0x00000017ff047299 */ /* 0x000fe40008011604 */
[----:B------:R-:W-:Y:S02]  /*4980*/  UIMAD.WIDE.U32 UR8, UR5, UR22, URZ ;  /* 0x00000016050872a5 */ /* 0x000fe4000f8e00ff */
[----:B------:R-:W-:Y:S04]  /*4990*/  USEL UR10, UR6, UR4, !UP4 ;  /* 0x00000004060a7287 */ /* 0x000fe8000e000000 */
[----:B------:R-:W-:Y:S01]  /*49a0*/  UIADD3 UR11, UPT, UPT, -UR10, URZ, URZ ;  /* 0x000000ff0a0b7290 */ /* 0x000fe2000fffe1ff */
[----:B------:R-:W-:Y:S02]  /*49b0*/  @!UP0 UMOV UR4, UR9 ;  /* 0x0000000900048c82 */ /* 0x000fe40008000000 */
[----:B------:R-:W-:Y:S02]  /*49c0*/  @!UP0 USHF.R.U32.HI UR4, URZ, UR23, UR4 ;  /* 0x00000017ff048299 */ /* 0x000fe40008011604 */
[----:B------:R-:W-:Y:S02]  /*49d0*/  UIMAD UR8, UR42, UR11, UR6 ;  /* 0x0000000b2a0872a4 */ /* 0x000fe4000f8e0206 */
[----:B------:R-:W-:Y:S04]  /*49e0*/  @!UP0 USEL UR4, UR5, UR4, !UP4 ;  /* 0x0000000405048287 */ /* 0x000fe8000e000000 */
[----:B------:R-:W-:Y:S02]  /*49f0*/  @!UP0 UIMAD UR8, UR7, UR8, UR4 ;  /* 0x00000008070882a4 */ /* 0x000fe4000f8e0204 */
[----:B------:R-:W-:Y:S02]  /*4a00*/  @!UP0 UIADD3 UR9, UPT, UPT, UR10, -UR4, URZ ;  /* 0x800000040a098290 */ /* 0x000fe4000fffe0ff */
[----:B------:R-:W-:Y:S02]  /*4a10*/  UIADD3 UR4, UPT, UPT, -UR5, URZ, URZ ;  /* 0x000000ff05047290 */ /* 0x000fe4000fffe1ff */
[----:B------:R-:W-:Y:S02]  /*4a20*/  UIADD3 UR7, UPT, UPT, -UR6, URZ, URZ ;  /* 0x000000ff06077290 */ /* 0x000fe4000fffe1ff */
[----:B------:R-:W-:Y:S02]  /*4a30*/  @!UP0 UIMAD UR6, UR9, UR42, UR5 ;  /* 0x0000002a090682a4 */ /* 0x000fe4000f8e0205 */
[----:B------:R-:W-:Y:S02]  /*4a40*/  UIMAD UR14, UR15, UR4, UR14 ;  /* 0x000000040f0e72a4 */ /* 0x000fe4000f8e020e */
[----:B------:R-:W-:Y:S01]  /*4a50*/  UIMAD UR13, UR46, UR7, UR13 ;  /* 0x000000072e0d72a4 */ /* 0x000fe2000f8e020d */
[----:B------:R-:W-:Y:S02]  /*4a60*/  @!UP0 UMOV UR5, UR8 ;  /* 0x0000000800058c82 */ /* 0x000fe40008000000 */
[----:B------:R-:W-:Y:S02]  /*4a70*/  UIMAD UR14, UR5, UR15, UR14 ;  /* 0x0000000f050e72a4 */ /* 0x000fe4000f8e020e */
[----:B------:R-:W-:Y:S11]  /*4a80*/  UIMAD UR13, UR6, UR46, UR13 ;  /* 0x0000002e060d72a4 */ /* 0x000ff6000f8e020d */
[----:B------:R-:W-:Y:S01]  /*4a90*/  @!UPT UIADD3 URZ, UPT, UPT, URZ, URZ, URZ ;  /* 0x000000fffffff290 */ /* 0x000fe2000fffe0ff */
.L_x_81:
[----:B------:R-:W3:Y:S01]  /*4aa0*/  @!UP2 LDCU.128 UR8, c[0x0][0xb10] ;  /* 0x00016200ff08a7ac */ /* 0x000ee20008000c00 */
[C---:B------:R-:W-:Y:S02]  /*4ab0*/  ISETP.NE.U32.AND P1, PT, R4.reuse, RZ, PT ;  /* 0x000000ff0400720c */ /* 0x040fe40003f25070 */
[----:B------:R-:W-:Y:S02]  /*4ac0*/  ISETP.NE.U32.AND P0, PT, R4, RZ, PT ;  /* 0x000000ff0400720c */ /* 0x000fe40003f05070 */
[C---:B------:R-:W-:Y:S02]  /*4ad0*/  ISETP.NE.AND.EX P1, PT, R5.reuse, RZ, PT, P1 ;  /* 0x000000ff0500720c */ /* 0x040fe40003f25310 */
[----:B------:R-:W-:Y:S01]  /*4ae0*/  ISETP.NE.AND.EX P0, PT, R5, RZ, PT, P0 ;  /* 0x000000ff0500720c */ /* 0x000fe20003f05300 */
[----:B------:R-:W4:Y:S01]  /*4af0*/  @!UP2 LDCU UR5, c[0x0][0xb0c] ;  /* 0x00016180ff05a7ac */ /* 0x000f220008000800 */
[----:B------:R-:W-:Y:S01]  /*4b00*/  SHF.L.U32 R9, R15, 0x1f, RZ ;  /* 0x0000001f0f097819 */ /* 0x000fe200000006ff */
[----:B------:R-:W-:Y:S02]  /*4b10*/  USHF.L.U32 UR35, UR16, 0x6, URZ ;  /* 0x0000000610237899 */ /* 0x000fe400080006ff */
[----:B------:R-:W-:Y:S02]  /*4b20*/  USHF.L.U32 UR34, UR20, 0x7, URZ ;  /* 0x0000000714227899 */ /* 0x000fe400080006ff */
[----:B---3--:R-:W-:Y:S07]  /*4b30*/  UIMAD.WIDE.U32 UR6, UR14, UR8, URZ ;  /* 0x000000080e0672a5 */ /* 0x008fee000f8e00ff */
[----:B------:R-:W-:Y:S01]  /*4b40*/  @!UP2 UMOV UR4, UR7 ;  /* 0x000000070004ac82 */ /* 0x000fe20008000000 */
[----:B----4-:R-:W-:Y:S02]  /*4b50*/  @!UP2 UISETP.NE.AND UP0, UPT, UR5, 0x1, UPT ;  /* 0x000000010500a88c */ /* 0x010fe4000bf05270 */
[----:B------:R-:W-:Y:S02]  /*4b60*/  @!UP2 USHF.R.U32.HI UR4, URZ, UR9, UR4 ;  /* 0x00000009ff04a299 */ /* 0x000fe40008011604 */
[----:B------:R-:W-:Y:S02]  /*4b70*/  UIMAD.WIDE.U32 UR6, UR13, UR11, URZ ;  /* 0x0000000b0d0672a5 */ /* 0x000fe4000f8e00ff */
[----:B------:R-:W-:Y:S02]  /*4b80*/  @!UP2 USEL UR8, UR14, UR4, !UP0 ;  /* 0x000000040e08a287 */ /* 0x000fe4000c000000 */
[----:B------:R-:W-:Y:S03]  /*4b90*/  @!UP2 UISETP.NE.AND UP0, UPT, UR10, 0x1, UPT ;  /* 0x000000010a00a88c */ /* 0x000fe6000bf05270 */
[----:B------:R-:W-:Y:S02]  /*4ba0*/  @!UP2 UMOV UR6, UR7 ;  /* 0x000000070006ac82 */ /* 0x000fe40008000000 */
[----:B------:R-:W3:Y:S02]  /*4bb0*/  @!UP2 LDCU UR4, c[0x0][0xb20] ;  /* 0x00016400ff04a7ac */ /* 0x000ee40008000800 */
[----:B---3--:R-:W-:Y:S04]  /*4bc0*/  @!UP2 USHF.R.U32.HI UR6, URZ, UR4, UR6 ;  /* 0x00000004ff06a299 */ /* 0x008fe80008011606 */
[----:B------:R-:W-:Y:S04]  /*4bd0*/  @!UP2 USEL UR6, UR13, UR6, !UP0 ;  /* 0x000000060d06a287 */ /* 0x000fe8000c000000 */
[----:B------:R-:W-:Y:S02]  /*4be0*/  @!UP2 UIADD3 UR4, UPT, UPT, -UR8, UR6, URZ ;  /* 0x000000060804a290 */ /* 0x000fe4000fffe1ff */
[----:B------:R-:W-:Y:S02]  /*4bf0*/  @!UP2 UIADD3 UR6, UPT, UPT, UR8, -UR6, URZ ;  /* 0x800000060806a290 */ /* 0x000fe4000fffe0ff */
[----:B------:R-:W-:Y:S02]  /*4c00*/  @!UP2 UIMAD UR14, UR4, UR5, UR14 ;  /* 0x00000005040ea2a4 */ /* 0x000fe4000f8e020e */
[----:B------:R-:W-:Y:S01]  /*4c10*/  @!UP2 UIMAD UR13, UR6, UR10, UR13 ;  /* 0x0000000a060da2a4 */ /* 0x000fe2000f8e020d */
[----:B------:R-:W-:Y:S11]  /*4c20*/  BRA.U UP3, `(.L_x_82) ;  /* 0x0000000103107547 */ /* 0x000ff6000b800000 */
[----:B------:R-:W-:Y:S04]  /*4c30*/  MOV R6, UR48 ;  /* 0x0000003000067c02 */ /* 0x000fe80008000f00 */
[----:B------:R-:W-:Y:S04]  /*4c40*/  SHF.L.U32 R6, R6, 0x1f, RZ ;  /* 0x0000001f06067819 */ /* 0x000fe800000006ff */
[----:B------:R-:W3:Y:S02]  /*4c50*/  SYNCS.PHASECHK.TRANS64.TRYWAIT P2, [UR21+0xc8], R6 ;  /* 0x0000c806ff0075a7 */ /* 0x000ee40008041115 */
[----:B---3--:R-:W-:Y:S05]  /*4c60*/  @!P2 BRA `(.L_x_83) ;  /* 0x0000004400b4a947 */ /* 0x008fea0003800000 */
.L_x_82:
[----:B------:R-:W-:Y:S05]  /*4c70*/  @!P1 BRA `(.L_x_84) ;  /* 0x0000000000309947 */ /* 0x000fea0003800000 */
[----:B------:R-:W-:Y:S01]  /*4c80*/  ISETP.NE.U32.AND P1, PT, R2, RZ, PT ;  /* 0x000000ff0200720c */ /* 0x000fe20003f25070 */
[----:B------:R-:W3:Y:S01]  /*4c90*/  LDCU.64 UR4, c[0x0][0x358] ;  /* 0x00006b00ff0477ac */ /* 0x000ee20008000a00 */
[----:B------:R-:W-:Y:S02]  /*4ca0*/  IMAD.MOV.U32 R45, RZ, RZ, 0x1 ;  /* 0x00000001ff2d7424 */ /* 0x000fe400078e00ff */
[----:B------:R-:W-:Y:S11]  /*4cb0*/  ISETP.NE.AND.EX P1, PT, R3, RZ, PT, P1 ;  /* 0x000000ff0300720c */ /* 0x000ff60003f25310 */
[----:B------:R-:W-:Y:S02]  /*4cc0*/  @!UPT UIADD3 URZ, UPT, UPT, URZ, URZ, URZ ;  /* 0x000000fffffff290 */ /* 0x000fe4000fffe0ff */
[----:B------:R-:W4:Y:S01]  /*4cd0*/  @P1 LDC.64 R10, c[0x0][0x888] ;  /* 0x00022200ff0a1b82 */ /* 0x000f220000000a00 */
[----:B--2---:R-:W-:Y:S04]  /*4ce0*/  @P1 IMAD R0, R4, UR36, RZ ;  /* 0x0000002404001c24 */ /* 0x004fe8000f8e02ff */
[----:B----4-:R-:W-:Y:S04]  /*4cf0*/  @P1 IMAD.WIDE R10, R0, 0x4, R10 ;  /* 0x00000004000a1825 */ /* 0x010fe800078e020a */
[----:B------:R-:W-:Y:S01]  /*4d00*/  HFMA2 R0, -RZ, RZ, 0, 5.9604644775390625e-08 ;  /* 0x00000001ff007431 */ /* 0x000fe200000001ff */
[----:B---3-5:R3:W5:Y:S04]  /*4d10*/  @P1 LDG.E R27, desc[UR4][R10.64] ;  /* 0x000000040a1b1981 */ /* 0x028768000c1e1900 */
[----:B------:R-:W-:Y:S01]  /*4d20*/  @!P1 PRMT R45, R0, 0x7610, R45 ;  /* 0x00007610002d9816 */ /* 0x000fe2000000002d */
[----:B---3--:R-:W4:Y:S06]  /*4d30*/  @!P1 LDC R27, c[0x0][0x880] ;  /* 0x00022000ff1b9b82 */ /* 0x008f2c0000000800 */
.L_x_84:
[----:B----45:R-:W-:Y:S01]  /*4d40*/  @!P0 FSETP.EQ.AND P1, PT, R27, RZ, PT ;  /* 0x000000ff1b00820b */ /* 0x030fe20003f22000 */
[----:B------:R-:W-:Y:S01]  /*4d50*/  @!UPT UIADD3 URZ, UPT, UPT, URZ, URZ, URZ ;  /* 0x000000fffffff290 */ /* 0x000fe2000fffe0ff */
[----:B------:R-:W-:Y:S11]  /*4d60*/  @!P0 BRA `(.L_x_85) ;  /* 0x0000000000188947 */ /* 0x000ff60003800000 */
[----:B------:R-:W-:Y:S02]  /*4d70*/  LOP3.LUT P0, RZ, R45, 0xff, RZ, 0xc0, !PT ;  /* 0x000000ff2dff7812 */ /* 0x000fe4000780c0ff */
[----:B------:R-:W-:Y:S04]  /*4d80*/  ISETP.NE.U32.AND P1, PT, R2, RZ, PT ;  /* 0x000000ff0200720c */ /* 0x000fe80003f25070 */
[----:B------:R-:W-:Y:S04]  /*4d90*/  ISETP.NE.AND.EX P1, PT, R3, RZ, PT, P1 ;  /* 0x000000ff0300720c */ /* 0x000fe80003f25310 */
[----:B------:R-:W-:Y:S03]  /*4da0*/  PLOP3.LUT P1, PT, P1, PT, PT, 0x8, 0x80 ;  /* 0x000000000080781c */ /* 0x000fe60000f2e170 */
[----:B------:R-:W-:Y:S11]  /*4db0*/  @P0 FSETP.EQ.AND P1, PT, R27, RZ, PT ;  /* 0x000000ff1b00020b */ /* 0x000ff60003f22000 */
[----:B------:R-:W-:Y:S02]  /*4dc0*/  @!UPT UIADD3 URZ, UPT, UPT, URZ, URZ, URZ ;  /* 0x000000fffffff290 */ /* 0x000fe4000fffe0ff */
.L_x_85:
[----:B------:R-:W3:Y:S01]  /*4dd0*/  SYNCS.PHASECHK.TRANS64.TRYWAIT P2, [UR21+0xa0], R9 ;  /* 0x0000a009ff0075a7 */ /* 0x000ee20008041115 */
[----:B------:R-:W-:Y:S04]  /*4de0*/  ELECT P0, URZ, PT ;  /* 0x0000000000ff782f */ /* 0x000fe80003800000 */
[----:B------:R-:W-:Y:S11]  /*4df0*/  PLOP3.LUT P1, PT, P1, P0, PT, 0xf2, 0x2f ;  /* 0x00000000002f781c */ /* 0x000ff60000f21e72 */
[----:B------:R-:W-:Y:S02]  /*4e00*/  @!UPT UIADD3 URZ, UPT, UPT, URZ, URZ, URZ ;  /* 0x000000fffffff290 */ /* 0x000fe4000fffe0ff */
[----:B------:R-:W-:Y:S05]  /*4e10*/  @!P1 IADD3 R8, P0, PT, R16, 0x580, RZ ;  /* 0x0000058010089810 */ /* 0x000fea0007f1e0ff */
[----:B--2---:R-:W-:Y:S01]  /*4e20*/  @!P1 IMAD.X R6, RZ, RZ, R17, P0 ;  /* 0x000000ffff069224 */ /* 0x004fe200000e0611 */
[----:B---3--:R-:W-:Y:S07]  /*4e30*/  @!P2 BRA `(.L_x_86) ;  /* 0x000000440058a947 */ /* 0x008fee0003800000 */
.L_x_181:
[----:B------:R-:W-:Y:S01]  /*4e40*/  @!P1 R2UR UR5, R8 ;  /* 0x00000000080592ca */ /* 0x000fe200000e0000 */
[----:B------:R-:W-:Y:S01]  /*4e50*/  VOTEU.ALL UP0, P1 ;  /* 0x0000000000ff7886 */ /* 0x000fe20000800000 */
[----:B------:R-:W-:Y:S01]  /*4e60*/  @!P1 R2UR UR4, R6 ;  /* 0x00000000060492ca */ /* 0x000fe200000e0000 */
[----:B--2---:R-:W-:Y:S01]  /*4e70*/  @!P1 IMAD.MOV.U32 R0, RZ, RZ, 0x1000 ;  /* 0x00001000ff009424 */ /* 0x004fe200078e00ff */
[----:B------:R-:W-:Y:S01]  /*4e80*/  UMOV UR6, 0x0 ;  /* 0x0000000000067882 */ /* 0x000fe20000000000 */
[----:B------:R-:W-:Y:S01]  /*4e90*/  UMOV UR7, 0x10000000 ;  /* 0x1000000000077882 */ /* 0x000fe20000000000 */
[----:B------:R-:W-:Y:S01]  /*4ea0*/  @!UP0 UIADD3 UR32, UPT, UPT, UR21, 0x200, URZ ;  /* 0x0000020015208890 */ /* 0x000fe2000fffe0ff */
[----:B------:R-:W-:Y:S01]  /*4eb0*/  @!P1 IADD3 R8, P0, PT, R16, 0x580, RZ ;  /* 0x0000058010089810 */ /* 0x000fe20007f1e0ff */
[----:B------:R-:W-:Y:S04]  /*4ec0*/  VOTEU.ALL UP0, P1 ;  /* 0x0000000000ff7886 */ /* 0x000fe80000800000 */
[----:B------:R-:W-:Y:S02]  /*4ed0*/  @!P1 IMAD.X R6, RZ, RZ, R17, P0 ;  /* 0x000000ffff069224 */ /* 0x000fe400000e0611 */
[----:B------:R-:W-:Y:S02]  /*4ee0*/  IMAD.U32 R10, RZ, RZ, UR5 ;  /* 0x00000005ff0a7e24 */ /* 0x000fe4000f8e00ff */
[----:B------:R-:W-:Y:S03]  /*4ef0*/  IMAD.U32 R11, RZ, RZ, UR4 ;  /* 0x00000004ff0b7e24 */ /* 0x000fe6000f8e00ff */
[----:B------:R-:W-:Y:S02]  /*4f00*/  @!P1 R2UR UR4, R10 ;  /* 0x000000000a0492ca */ /* 0x000fe400000e0000 */
[----:B------:R-:W-:Y:S11]  /*4f10*/  @!P1 R2UR UR5, R11 ;  /* 0x000000000b0592ca */ /* 0x000ff600000e0000 */
[----:B------:R-:W-:Y:S02]  /*4f20*/  @!UPT UIADD3 URZ, UPT, UPT, URZ, URZ, URZ ;  /* 0x000000fffffff290 */ /* 0x000fe4000fffe0ff */
[----:B------:R2:W-:Y:S01]  /*4f30*/  @!UP0 UTMALDG.3D [UR32], [UR4], desc[UR6] ;  /* 0x00000620040085b4 */ /* 0x0005e20008011000 */
[----:B------:R2:W-:Y:S01]  /*4f40*/  @!P1 SYNCS.ARRIVE.TRANS64.RED.A0TR RZ, [UR21+0x80], R0 ;  /* 0x00008000ffff99a7 */ /* 0x0005e20008300415 */
[----:B------:R-:W-:Y:S01]  /*4f50*/  SYNCS.ARRIVE.TRANS64.RED.A1T0 RZ, [UR40], RZ ;  /* 0x000000ffffff79a7 */ /* 0x000fe20008100428 */
[----:B------:R-:W3:Y:S02]  /*4f60*/  SYNCS.PHASECHK.TRANS64.TRYWAIT P2, [UR21+0xa8], R9 ;  /* 0x0000a809ff0075a7 */ /* 0x000ee40008041115 */
[----:B--23--:R-:W-:Y:S05]  /*4f70*/  @!P2 BRA `(.L_x_87) ;  /* 0x000000440020a947 */ /* 0x00cfea0003800000 */
.L_x_183:
        /* <DEDUP_REMOVED lines=8> */
[----:B------:R-:W-:Y:S01]  /*5000*/  @!UP0 UIADD3 UR24, UPT, UPT, UR21, 0x1200, URZ ;  /* 0x0000120015188890 */ /* 0x000fe2000fffe0ff */
[----:B------:R-:W-:Y:S01]  /*5010*/  VOTEU.ALL UP0, P1 ;  /* 0x0000000000ff7886 */ /* 0x000fe20000800000 */
[----:B------:R-:W-:Y:S01]  /*5020*/  UMOV UR27, UR35 ;  /* 0x00000023001b7c82 */ /* 0x000fe20008000000 */
[----:B------:R-:W-:Y:S02]  /*5030*/  UMOV UR28, UR36 ;  /* 0x00000024001c7c82 */ /* 0x000fe40008000000 */
[----:B------:R-:W-:Y:S02]  /*5040*/  IMAD.U32 R10, RZ, RZ, UR5 ;  /* 0x00000005ff0a7e24 */ /* 0x000fe4000f8e00ff */
[----:B------:R-:W-:Y:S02]  /*5050*/  IMAD.U32 R11, RZ, RZ, UR4 ;  /* 0x00000004ff0b7e24 */ /* 0x000fe4000f8e00ff */
[----:B------:R-:W-:Y:S01]  /*5060*/  @!P1 IMAD.X R6, RZ, RZ, R17, P0 ;  /* 0x000000ffff069224 */ /* 0x000fe200000e0611 */
        /* <DEDUP_REMOVED lines=8> */
.L_x_185:
[----:B------:R-:W-:Y:S01]  /*50f0*/  @!P1 R2UR UR5, R8 ;  /* 0x00000000080592ca */ /* 0x000fe200000e0000 */
[----:B------:R-:W-:Y:S01]  /*5100*/  VOTEU.ALL UP0, P1 ;  /* 0x0000000000ff7886 */ /* 0x000fe20000800000 */
[----:B------:R-:W-:Y:S01]  /*5110*/  @!P1 R2UR UR4, R6 ;  /* 0x00000000060492ca */ /* 0x000fe200000e0000 */
[----:B--2---:R-:W-:Y:S01]  /*5120*/  @!P1 IMAD.MOV.U32 R0, RZ, RZ, 0x1000 ;  /* 0x00001000ff009424 */ /* 0x004fe200078e00ff */
[----:B------:R-:W-:Y:S01]  /*5130*/  UMOV UR6, 0x0 ;  /* 0x0000000000067882 */ /* 0x000fe20000000000 */
[----:B------:R-:W-:Y:S01]  /*5140*/  UMOV UR7, 0x10000000 ;  /* 0x1000000000077882 */ /* 0x000fe20000000000 */
[----:B------:R-:W-:Y:S01]  /*5150*/  @!UP0 UIADD3 UR18, UPT, UPT, UR34, 0x40, URZ ;  /* 0x0000004022128890 */ /* 0x000fe2000fffe0ff */
[----:B------:R-:W-:Y:S01]  /*5160*/  VIADD R14, R14, 0x1 ;  /* 0x000000010e0e7836 */ /* 0x000fe20000000000 */
[----:B------:R-:W-:Y:S01]  /*5170*/  @!UP0 UIADD3 UR16, UPT, UPT, UR21, 0x2200, URZ ;  /* 0x0000220015108890 */ /* 0x000fe2000fffe0ff */
[----:B------:R-:W-:Y:S01]  /*5180*/  VOTEU.ALL UP0, P1 ;  /* 0x0000000000ff7886 */ /* 0x000fe20000800000 */
[----:B------:R-:W-:Y:S01]  /*5190*/  UMOV UR19, UR35 ;  /* 0x0000002300137c82 */ /* 0x000fe20008000000 */
[----:B------:R-:W-:Y:S02]  /*51a0*/  UMOV UR20, UR36 ;  /* 0x0000002400147c82 */ /* 0x000fe40008000000 */
        /* <DEDUP_REMOVED lines=10> */
.L_x_187:
[----:B------:R-:W-:Y:S01]  /*5250*/  @!P1 IADD3 R6, P0, PT, R16, 0x580, RZ ;  /* 0x0000058010069810 */ /* 0x000fe20007f1e0ff */
[----:B------:R-:W-:Y:S01]  /*5260*/  VOTEU.ALL UP0, P1 ;  /* 0x0000000000ff7886 */ /* 0x000fe20000800000 */
[----:B------:R-:W-:Y:S01]  /*5270*/  UMOV UR6, 0x0 ;  /* 0x0000000000067882 */ /* 0x000fe20000000000 */
[----:B------:R-:W-:Y:S01]  /*5280*/  UMOV UR7, 0x10000000 ;  /* 0x1000000000077882 */ /* 0x000fe20000000000 */
[----:B------:R-:W-:Y:S01]  /*5290*/  @!P1 R2UR UR5, R6 ;  /* 0x00000000060592ca */ /* 0x000fe200000e0000 */
[----:B--2---:R-:W-:Y:S01]  /*52a0*/  @!P1 IMAD.X R0, RZ, RZ, R17, P0 ;  /* 0x000000ffff009224 */ /* 0x004fe200000e0611 */
[----:B------:R-:W-:Y:S01]  /*52b0*/  @!UP0 UIADD3 UR10, UPT, UPT, UR34, 0x60, URZ ;  /* 0x00000060220a8890 */ /* 0x000fe2000fffe0ff */
[----:B------:R-:W-:Y:S01]  /*52c0*/  R2UR UR18, R47 ;  /* 0x000000002f1272ca */ /* 0x000fe200000e0000 */
[----:B------:R-:W-:Y:S01]  /*52d0*/  @!UP0 UIADD3 UR8, UPT, UPT, UR21, 0x3200, URZ ;  /* 0x0000320015088890 */ /* 0x000fe2000fffe0ff */
[----:B------:R-:W-:Y:S01]  /*52e0*/  R2UR UR16, R48 ;  /* 0x00000000301072ca */ /* 0x000fe200000e0000 */
[----:B------:R-:W-:Y:S01]  /*52f0*/  @!UP0 UIADD3 UR9, UPT, UPT, UR21, 0x98, URZ ;  /* 0x0000009815098890 */ /* 0x000fe2000fffe0ff */
[----:B------:R-:W-:Y:S01]  /*5300*/  @!P1 R2UR UR4, R0 ;  /* 0x00000000000492ca */ /* 0x000fe200000e0000 */
[----:B------:R-:W-:Y:S01]  /*5310*/  VOTEU.ALL UP0, P1 ;  /* 0x0000000000ff7886 */ /* 0x000fe20000800000 */
[----:B------:R-:W-:Y:S01]  /*5320*/  UMOV UR11, UR35 ;  /* 0x00000023000b7c82 */ /* 0x000fe20008000000 */
[----:B------:R-:W-:Y:S01]  /*5330*/  UMOV UR12, UR36 ;  /* 0x00000024000c7c82 */ /* 0x000fe20008000000 */
[C---:B------:R-:W-:Y:S01]  /*5340*/  ISETP.NE.AND P0, PT, R14.reuse, 0x2, PT ;  /* 0x000000020e00780c */ /* 0x040fe20003f05270 */
[----:B------:R-:W-:Y:S01]  /*5350*/  UPLOP3.LUT UP3, UPT, UPT, UPT, UPT, 0x80, 0x8 ;  /* 0x000000000008789c */ /* 0x000fe20003f6f070 */
[----:B------:R-:W-:Y:S01]  /*5360*/  IMAD.U32 R8, RZ, RZ, UR5 ;  /* 0x00000005ff087e24 */ /* 0x000fe2000f8e00ff */
[----:B------:R-:W-:Y:S01]  /*5370*/  LOP3.LUT R15, R15, 0x1, RZ, 0x3c, !PT ;  /* 0x000000010f0f7812 */ /* 0x000fe200078e3cff */
[----:B------:R-:W-:Y:S01]  /*5380*/  UMOV UR36, UR29 ;  /* 0x0000001d00247c82 */ /* 0x000fe20008000000 */
[----:B------:R-:W-:Y:S01]  /*5390*/  SEL R0, RZ, 0x1, P0 ;  /* 0x00000001ff007807 */ /* 0x000fe20000000000 */
[----:B------:R-:W-:Y:S01]  /*53a0*/  UIADD3 UR20, UPT, UPT, UR13, UR18, URZ ;  /* 0x000000120d147290 */ /* 0x000fe2000fffe0ff */
[----:B------:R-:W-:Y:S01]  /*53b0*/  SEL R14, R14, RZ, P0 ;  /* 0x000000ff0e0e7207 */ /* 0x000fe20000000000 */
[----:B------:R-:W-:Y:S01]  /*53c0*/  UIADD3 UR16, UPT, UPT, UR14, UR16, URZ ;  /* 0x000000100e107290 */ /* 0x000fe2000fffe0ff */
[----:B------:R-:W-:Y:S01]  /*53d0*/  IMAD.U32 R9, RZ, RZ, UR4 ;  /* 0x00000004ff097e24 */ /* 0x000fe2000f8e00ff */
[----:B------:R-:W-:Y:S02]  /*53e0*/  @!P1 R2UR UR4, R8 ;  /* 0x00000000080492ca */ /* 0x000fe400000e0000 */
[----:B------:R-:W-:Y:S02]  /*53f0*/  LOP3.LUT R13, R13, R0, RZ, 0x3c, !PT ;  /* 0x000000000d0d7212 */ /* 0x000fe400078e3cff */
[----:B------:R-:W-:Y:S11]  /*5400*/  @!P1 R2UR UR5, R9 ;  /* 0x00000000090592ca */ /* 0x000ff600000e0000 */
[----:B------:R-:W-:Y:S02]  /*5410*/  @!UPT UIADD3 URZ, UPT, UPT, URZ, URZ, URZ ;  /* 0x000000fffffff290 */ /* 0x000fe4000fffe0ff */
[----:B------:R2:W-:Y:S01]  /*5420*/  @!UP0 UTMALDG.3D [UR8], [UR4], desc[UR6] ;  /* 0x00000608040085b4 */ /* 0x0005e20008011000 */
[----:B------:R2:W-:Y:S01]  /*5430*/  @!P1 SYNCS.ARRIVE.TRANS64.RED.A0TR RZ, [UR21+0x98], R7 ;  /* 0x00009807ffff99a7 */ /* 0x0005e20008300415 */
[----:B------:R-:W-:Y:S01]  /*5440*/  SYNCS.ARRIVE.TRANS64.RED.A1T0 RZ, [UR37], RZ ;  /* 0x000000ffffff79a7 */ /* 0x000fe20008100425 */
[----:B------:R-:W-:Y:S05]  /*5450*/  BRA.U UP1, `(.L_x_90) ;  /* 0xfffffff101707547 */ /* 0x000fea000b83ffff */
[----:B------:R-:W-:-:S04]  /*5460*/  SHF.L.U32 R2, R15, 0x1f, RZ ;  /* 0x0000001f0f027819 */ /* 0x000fc800000006ff */
[----:B------:R-:W3:Y:S02]  /*5470*/  SYNCS.PHASECHK.TRANS64.TRYWAIT P0, [UR21+0xa0], R2 ;  /* 0x0000a002ff0075a7 */ /* 0x000ee40008001115 */
[----:B---3--:R-:W-:Y:S05]  /*5480*/  @!P0 BRA `(.L_x_91) ;  /* 0x0000004000248947 */ /* 0x008fea0003800000 */
.L_x_189:
[----:B------:R-:W4:Y:S02]  /*5490*/  SYNCS.PHASECHK.TRANS64.TRYWAIT P0, [UR21+0xa8], R2 ;  /* 0x0000a802ff0075a7 */ /* 0x000f240008001115 */
[----:B----4-:R-:W-:Y:S05]  /*54a0*/  @!P0 BRA `(.L_x_92) ;  /* 0x0000004000348947 */ /* 0x010fea0003800000 */
.L_x_191:
[----:B------:R-:W4:Y:S02]  /*54b0*/  SYNCS.PHASECHK.TRANS64.TRYWAIT P0, [UR21+0xb0], R2 ;  /* 0x0000b002ff0075a7 */ /* 0x000f240008001115 */
[----:B----4-:R-:W-:Y:S05]  /*54c0*/  @!P0 BRA `(.L_x_93) ;  /* 0x0000004000448947 */ /* 0x010fea0003800000 */
.L_x_193:
[----:B---3--:R-:W-:-:S07]  /*54d0*/  MOV R0, UR21 ;  /* 0x0000001500007c02 */ /* 0x008fce0008000f00 */
.L_x_94:
[----:B---3--:R-:W-:-:S04]  /*54e0*/  SHF.L.U32 R2, R15, 0x1f, RZ ;  /* 0x0000001f0f027819 */ /* 0x008fc800000006ff */
[----:B------:R3:W4:Y:S03]  /*54f0*/  SYNCS.PHASECHK.TRANS64.TRYWAIT P0, [R0+URZ+0xb8], R2 ;  /* 0x0000b802000075a7 */ /* 0x00072600080011ff */
[----:B----4-:R-:W-:Y:S05]  /*5500*/  @!P0 NANOSLEEP.SYNCS 0x989680 ;  /* 0x009896800000895d */ /* 0x010fea0003900000 */
[----:B------:R-:W4:Y:S02]  /*5510*/  @!P0 SYNCS.PHASECHK.TRANS64 P0, [R0+URZ+0xb8], R2 ;  /* 0x0000b802000085a7 */ /* 0x000f2400080010ff */
[----:B-12-4-:R-:W-:Y:S05]  /*5520*/  @P0 EXIT ;  /* 0x000000000000094d */ /* 0x016fea0003800000 */
[----:B------:R-:W-:Y:S05]  /*5530*/  BRA `(.L_x_94) ;  /* 0xfffffffc00e87947 */ /* 0x000fea000383ffff */
.L_x_79:
[----:B------:R-:W-:-:S06]  /*5540*/  UISETP.GE.AND UP0, UPT, UR17, 0x4, UPT ;  /* 0x000000041100788c */ /* 0x000fcc000bf06270 */
[----:B------:R-:W-:-:S13]  /*5550*/  PLOP3.LUT P0, PT, PT, PT, UP0, 0x80, 0x8 ;  /* 0x000000000008781c */ /* 0x000fda0003f0f008 */
[----:B-1----:R-:W-:Y:S05]  /*5560*/  @!P0 EXIT ;  /* 0x000000000000894d */ /* 0x002fea0003800000 */
[----:B------:R-:W1:Y:S08]  /*5570*/  S2UR UR4, SR_CgaCtaId ;  /* 0x00000000000479c3 */ /* 0x000e700000008800 */
[----:B------:R-:W-:Y:S01]  /*5580*/  BAR.SYNC.DEFER_BLOCKING 0x6, 0xa0 ;  /* 0x0182800000007b1d */ /* 0x000fe20000010000 */
[C---:B------:R-:W-:Y:S01]  /*5590*/  IMAD.SHL.U32 R3, R57.reuse, 0x20, RZ ;  /* 0x0000002039037824 */ /* 0x040fe200078e00ff */
[----:B------:R-:W-:Y:S01]  /*55a0*/  SHF.R.U32.HI R4, RZ, 0x1, R57 ;  /* 0x00000001ff047819 */ /* 0x000fe20000011639 */
[C---:B------:R-:W-:Y:S01]  /*55b0*/  IMAD.SHL.U32 R2, R57.reuse, 0x10, RZ ;  /* 0x0000001039027824 */ /* 0x040fe200078e00ff */
[C---:B------:R-:W-:Y:S01]  /*55c0*/  LOP3.LUT P0, RZ, R57.reuse, 0x4, RZ, 0xc0, !PT ;  /* 0x0000000439ff7812 */ /* 0x040fe2000780c0ff */
[----:B------:R-:W-:Y:S01]  /*55d0*/  IMAD.U32 R23, R57, 0x10000, RZ ;  /* 0x0001000039177824 */ /* 0x000fe200078e00ff */
[----:B------:R-:W-:-:S02]  /*55e0*/  UMOV UR44, 0x400 ;  /* 0x00000400002c7882 */ /* 0x000fc40000000000 */
[----:B------:R-:W2:Y:S01]  /*55f0*/  LDC.64 R42, c[0x0][0x8b0] ;  /* 0x00022c00ff2a7b82 */ /* 0x000ea20000000a00 */
[----:B------:R-:W-:Y:S01]  /*5600*/  LOP3.LUT R5, R3, 0xc0, RZ, 0xc0, !PT ;  /* 0x000000c003057812 */ /* 0x000fe200078ec0ff */
[----:B------:R-:W-:Y:S01]  /*5610*/  IMAD.SHL.U32 R44, R57, 0x4, RZ ;  /* 0x00000004392c7824 */ /* 0x000fe200078e00ff */
[----:B------:R-:W-:Y:S01]  /*5620*/  LOP3.LUT R2, R2, 0x600, RZ, 0xc0, !PT ;  /* 0x0000060002027812 */ /* 0x000fe200078ec0ff */
[----:B------:R-:W-:Y:S01]  /*5630*/  IMAD.MOV.U32 R56, RZ, RZ, 0x20 ;  /* 0x00000020ff387424 */ /* 0x000fe200078e00ff */
[----:B------:R-:W-:Y:S01]  /*5640*/  LOP3.LUT R4, R5, 0x8, R4, 0xf8, !PT ;  /* 0x0000000805047812 */ /* 0x000fe200078ef804 */
[----:B------:R-:W-:Y:S01]  /*5650*/  IMAD.MOV.U32 R55, RZ, RZ, 0x1 ;  /* 0x00000001ff377424 */ /* 0x000fe200078e00ff */
[--C-:B------:R-:W-:Y:S01]  /*5660*/  LOP3.LUT R2, R2, 0x20, R3.reuse, 0xf8, !PT ;  /* 0x0000002002027812 */ /* 0x100fe200078ef803 */
[----:B------:R-:W3:Y:S01]  /*5670*/  LDC.64 R40, c[0x0][0x8a8] ;  /* 0x00022a00ff287b82 */ /* 0x000ee20000000a00 */
[----:B------:R-:W-:Y:S01]  /*5680*/  LOP3.LUT R23, R23, 0x600000, RZ, 0xc0, !PT ;  /* 0x0060000017177812 */ /* 0x000fe200078ec0ff */
[----:B------:R-:W-:Y:S01]  /*5690*/  IMAD.MOV.U32 R22, RZ, RZ, RZ ;  /* 0x000000ffff167224 */ /* 0x000fe200078e00ff */
[----:B------:R-:W-:Y:S01]  /*56a0*/  LOP3.LUT R44, R4, 0x18, R44, 0x78, !PT ;  /* 0x00000018042c7812 */ /* 0x000fe200078e782c */
[----:B------:R-:W-:Y:S01]  /*56b0*/  IMAD.MOV.U32 R54, RZ, RZ, RZ ;  /* 0x000000ffff367224 */ /* 0x000fe200078e00ff */
[----:B------:R-:W-:-:S02]  /*56c0*/  LOP3.LUT R2, R2, 0x100, R3, 0xf8, !PT ;  /* 0x0000010002027812 */ /* 0x000fc400078ef803 */
[----:B------:R-:W-:Y:S02]  /*56d0*/  CS2R R52, SRZ ;  /* 0x0000000000347805 */ /* 0x000fe4000001ff00 */
[----:B------:R-:W-:Y:S01]  /*56e0*/  LOP3.LUT R57, R57, 0x60, RZ, 0xc0, !PT ;  /* 0x0000006039397812 */ /* 0x000fe200078ec0ff */
[----:B-1----:R-:W-:Y:S01]  /*56f0*/  ULEA UR44, UR4, UR44, 0x18 ;  /* 0x0000002c042c7291 */ /* 0x002fe2000f8ec0ff */
[----:B------:R-:W-:Y:S01]  /*5700*/  LOP3.LUT R44, R2, R44, RZ, 0xfc, !PT ;  /* 0x0000002c022c7212 */ /* 0x000fe200078efcff */
[----:B------:R-:W1:Y:S01]  /*5710*/  LDCU UR59, c[0x0][0x370] ;  /* 0x00006e00ff3b77ac */ /* 0x000e620008000800 */
[----:B------:R-:W-:Y:S01]  /*5720*/  SEL R56, R56, 0xffffffe0, !P0 ;  /* 0xffffffe038387807 */ /* 0x000fe20004000000 */
[----:B------:R-:W-:Y:S01]  /*5730*/  UIADD3 UR4, UPT, UPT, UR44, 0x200, URZ ;  /* 0x000002002c047890 */ /* 0x000fe2000fffe0ff */
[----:B------:R-:W4:Y:S04]  /*5740*/  LDCU UR43, c[0x0][0xb0c] ;  /* 0x00016180ff2b77ac */ /* 0x000f280008000800 */
[----:B------:R-:W1:Y:S01]  /*5750*/  LDS R0, [UR44+0x180] ;  /* 0x0001802cff007984 */ /* 0x000e620008000800 */
[----:B------:R-:W-:Y:S01]  /*5760*/  IMAD.U32 R50, RZ, RZ, UR4 ;  /* 0x00000004ff327e24 */ /* 0x000fe2000f8e00ff */
[----:B------:R-:W1:Y:S01]  /*5770*/  LDCU UR39, c[0x0][0xb30] ;  /* 0x00016600ff2777ac */ /* 0x000e620008000800 */
[----:B------:R-:W1:Y:S01]  /*5780*/  LDCU.64 UR56, c[0x0][0x888] ;  /* 0x00011100ff3877ac */ /* 0x000e620008000a00 */
[----:B------:R-:W1:Y:S01]  /*5790*/  LDCU.64 UR40, c[0x0][0xb28] ;  /* 0x00016500ff2877ac */ /* 0x000e620008000a00 */
[----:B------:R-:W1:Y:S01]  /*57a0*/  LDCU.64 UR62, c[0x0][0x890] ;  /* 0x00011200ff3e77ac */ /* 0x000e620008000a00 */
[----:B------:R-:W1:Y:S01]  /*57b0*/  LDCU.128 UR52, c[0x0][0xb10] ;  /* 0x00016200ff3477ac */ /* 0x000e620008000c00 */
[----:B------:R-:W1:Y:S01]  /*57c0*/  LDCU UR58, c[0x0][0x374] ;  /* 0x00006e80ff3a77ac */ /* 0x000e620008000800 */
[----:B------:R-:W-:Y:S01]  /*57d0*/  UMOV UR47, URZ ;  /* 0x000000ff002f7c82 */ /* 0x000fe20008000000 */
[----:B------:R-:W-:Y:S01]  /*57e0*/  UMOV UR46, URZ ;  /* 0x000000ff002e7c82 */ /* 0x000fe20008000000 */
[----:B-1234-:R-:W-:-:S07]  /*57f0*/  IMAD.IADD R23, R0, 0x1, R23 ;  /* 0x0000000100177824 */ /* 0x01efce00078e0217 */
.L_x_138:
[C---:B------:R-:W-:Y:S02]  /*5800*/  LEA R3, R52.reuse, UR44, 0x3 ;  /* 0x0000002c34037c11 */ /* 0x040fe4000f8e18ff */
[----:B------:R-:W-:Y:S02]  /*5810*/  SHF.L.U32 R0, R53, 0x1f, RZ ;  /* 0x0000001f35007819 */ /* 0x000fe400000006ff */
[----:B-1----:R-:W-:Y:S02]  /*5820*/  LEA R4, R52, UR44, 0x4 ;  /* 0x0000002c34047c11 */ /* 0x002fe4000f8e20ff */
[----:B------:R-:W1:Y:S02]  /*5830*/  SYNCS.PHASECHK.TRANS64.TRYWAIT P0, [R3+URZ+0xd0], R0 ;  /* 0x0000d000030075a7 */ /* 0x000e6400080011ff */
[----:B-12---:R-:W-:Y:S05]  /*5840*/  @!P0 BRA `(.L_x_95) ;  /* 0x0000003c007c8947 */ /* 0x006fea0003800000 */
.L_x_194:
[----:B------:R-:W2:Y:S01]  /*5850*/  LDS.128 R4, [R4+0x160] ;  /* 0x0001600004047984 */ /* 0x000ea20000000c00 */
[----:B------:R-:W-:Y:S01]  /*5860*/  UISETP.GE.AND UP0, UPT, UR42, 0x1, UPT ;  /* 0x000000012a00788c */ /* 0x000fe2000bf06270 */
[----:B------:R-:W-:Y:S01]  /*5870*/  @!PT LDS RZ, [RZ] ;  /* 0x00000000fffff984 */ /* 0x000fe20000000800 */
[----:B------:R-:W-:Y:S01]  /*5880*/  @!PT LDS RZ, [RZ] ;  /* 0x00000000fffff984 */ /* 0x000fe20000000800 */
[----:B------:R-:W-:Y:S01]  /*5890*/  @!PT LDS RZ, [RZ] ;  /* 0x00000000fffff984 */ /* 0x000fe20000000800 */
[----:B------:R-:W-:Y:S01]  /*58a0*/  @!PT LDS RZ, [RZ] ;  /* 0x00000000fffff984 */ /* 0x000fe20000000800 */
[----:B------:R3:W-:Y:S06]  /*58b0*/  MEMBAR.ALL.CTA ;  /* 0x0000000000007992 */ /* 0x0007ec0000008000 */
[----:B---3--:R-:W3:Y:S01]  /*58c0*/  FENCE.VIEW.ASYNC.S ;  /* 0x00000000000073c6 */ /* 0x008ee20000000000 */
[----:B--2---:R-:W-:Y:S11]  /*58d0*/  LOP3.LUT P0, RZ, R6, 0x1, RZ, 0xc0, !PT ;  /* 0x0000000106ff7812 */ /* 0x004ff6000780c0ff */
[----:B------:R-:W-:Y:S02]  /*58e0*/  @!UPT UIADD3 URZ, UPT, UPT, URZ, URZ, URZ ;  /* 0x000000fffffff290 */ /* 0x000fe4000fffe0ff */
[----:B---3--:R-:W-:Y:S01]  /*58f0*/  VOTEU.ANY UP1, P0 ;  /* 0x0000000000ff7886 */ /* 0x008fe20000020100 */
[----:B------:R-:W-:Y:S01]  /*5900*/  PLOP3.LUT P0, PT, PT, PT, UP1, 0x80, 0x8 ;  /* 0x000000000008781c */ /* 0x000fe20003f0f018 */
[----:B------:R-:W-:Y:S11]  /*5910*/  UP2UR UR61, UPR, URZ, 0x2 ;  /* 0x00000002ff3d7883 */ /* 0x000ff60008000000 */
[----:B------:R-:W-:Y:S01]  /*5920*/  @!UPT UIADD3 URZ, UPT, UPT, URZ, URZ, URZ ;  /* 0x000000fffffff290 */ /* 0x000fe2000fffe0ff */
[----:B-1----:R-:W-:Y:S02]  /*5930*/  @P0 SHF.R.U32.HI R0, RZ, 0x10, R5 ;  /* 0x00000010ff000819 */ /* 0x002fe40000011605 */
        /* <DEDUP_REMOVED lines=12> */
[----:B------:R-:W2:Y:S01]  /*5a00*/  LDCU UR12, c[0x0][0xb20] ;  /* 0x00016400ff0c77ac */ /* 0x000ea20008000800 */
[----:B------:R-:W-:Y:S02]  /*5a10*/  UIMAD.WIDE.U32 UR4, UR58, UR55, URZ ;  /* 0x000000373a0472a5 */ /* 0x000fe4000f8e00ff */
[----:B------:R-:W-:Y:S02]  /*5a20*/  UIMAD.WIDE.U32 UR6, UR59, UR52, URZ ;  /* 0x000000343b0672a5 */ /* 0x000fe4000f8e00ff */
[----:B------:R-:W-:Y:S02]  /*5a30*/  UISETP.NE.AND UP0, UPT, UR54, 0x1, UPT ;  /* 0x000000013600788c */ /* 0x000fe4000bf05270 */
[----:B------:R-:W-:Y:S02]  /*5a40*/  UIMAD.WIDE.U32 UR8, UR37, UR55, URZ ;  /* 0x00000037250872a5 */ /* 0x000fe4000f8e00ff */
[----:B------:R-:W-:Y:S02]  /*5a50*/  UIMAD.WIDE.U32 UR10, UR38, UR52, URZ ;  /* 0x00000034260a72a5 */ /* 0x000fe4000f8e00ff */
[----:B------:R-:W-:Y:S02]  /*5a60*/  UISETP.NE.AND UP1, UPT, UR43, 0x1, UPT ;  /* 0x000000012b00788c */ /* 0x000fe4000bf25270 */
[----:B------:R-:W-:Y:S01]  /*5a70*/  UISETP.NE.AND UP2, UPT, UR42, 0x1, UPT ;  /* 0x000000012a00788c */ /* 0x000fe2000bf45270 */
[----:B------:R-:W-:Y:S02]  /*5a80*/  UMOV UR4, UR5 ;  /* 0x0000000500047c82 */ /* 0x000fe40008000000 */
[----:B--2---:R-:W-:Y:S03]  /*5a90*/  USHF.R.U32.HI UR5, URZ, UR12, UR4 ;  /* 0x0000000cff057299 */ /* 0x004fe60008011604 */
[----:B------:R-:W-:Y:S02]  /*5aa0*/  UMOV UR4, UR7 ;  /* 0x0000000700047c82 */ /* 0x000fe40008000000 */
[----:B------:R-:W-:Y:S02]  /*5ab0*/  USHF.R.U32.HI UR7, URZ, UR53, UR4 ;  /* 0x00000035ff077299 */ /* 0x000fe40008011604 */
[----:B------:R-:W-:Y:S02]  /*5ac0*/  USEL UR4, UR58, UR5, !UP0 ;  /* 0x000000053a047287 */ /* 0x000fe4000c000000 */
[----:B------:R-:W-:Y:S01]  /*5ad0*/  USEL UR7, UR59, UR7, !UP1 ;  /* 0x000000073b077287 */ /* 0x000fe2000c800000 */
[----:B------:R-:W-:Y:S01]  /*5ae0*/  UMOV UR5, UR9 ;  /* 0x0000000900057c82 */ /* 0x000fe20008000000 */
[----:B------:R-:W-:Y:S02]  /*5af0*/  UIMAD.WIDE.U32 UR8, UR4, UR40, URZ ;  /* 0x00000028040872a5 */ /* 0x000fe4000f8e00ff */
[----:B------:R-:W-:Y:S03]  /*5b00*/  USHF.R.U32.HI UR6, URZ, UR12, UR5 ;  /* 0x0000000cff067299 */ /* 0x000fe60008011605 */
[----:B------:R-:W-:Y:S01]  /*5b10*/  UMOV UR5, UR11 ;  /* 0x0000000b00057c82 */ /* 0x000fe20008000000 */
[----:B------:R-:W-:Y:S02]  /*5b20*/  UIMAD.WIDE.U32 UR10, UR7, UR40, URZ ;  /* 0x00000028070a72a5 */ /* 0x000fe4000f8e00ff */
[----:B------:R-:W-:Y:S02]  /*5b30*/  USHF.R.U32.HI UR12, URZ, UR53, UR5 ;  /* 0x00000035ff0c7299 */ /* 0x000fe40008011605 */
[----:B------:R-:W-:Y:S01]  /*5b40*/  USEL UR6, UR37, UR6, !UP0 ;  /* 0x0000000625067287 */ /* 0x000fe2000c000000 */
[----:B------:R-:W-:Y:S02]  /*5b50*/  UMOV UR5, UR9 ;  /* 0x0000000900057c82 */ /* 0x000fe40008000000 */
[----:B------:R-:W-:Y:S01]  /*5b60*/  UMOV UR10, UR11 ;  /* 0x0000000b000a7c82 */ /* 0x000fe20008000000 */
[----:B------:R-:W-:Y:S02]  /*5b70*/  @UP2 USHF.R.U32.HI UR4, URZ, UR41, UR5 ;  /* 0x00000029ff042299 */ /* 0x000fe40008011605 */
[----:B------:R-:W-:Y:S02]  /*5b80*/  @UP2 USHF.R.U32.HI UR7, URZ, UR41, UR10 ;  /* 0x00000029ff072299 */ /* 0x000fe4000801160a */
[----:B------:R-:W-:Y:S02]  /*5b90*/  UIMAD UR4, UR42, UR4, URZ ;  /* 0x000000042a0472a4 */ /* 0x000fe4000f8e02ff */
        /* <DEDUP_REMOVED lines=8> */
[----:B------:R-:W-:Y:S02]  /*5c20*/  USEL UR11, UR6, UR4, !UP2 ;  /* 0x00000004060b7287 */ /* 0x000fe4000d000000 */
[----:B------:R-:W-:Y:S02]  /*5c30*/  UIADD3 UR8, UPT, UPT, -UR5, URZ, URZ ;  /* 0x000000ff05087290 */ /* 0x000fe4000fffe1ff */
[----:B------:R-:W-:Y:S01]  /*5c40*/  UIADD3 UR10, UPT, UPT, -UR11, URZ, URZ ;  /* 0x000000ff0b0a7290 */ /* 0x000fe2000fffe1ff */
[----:B------:R-:W-:Y:S01]  /*5c50*/  @!UP0 UMOV UR4, UR9 ;  /* 0x0000000900048c82 */ /* 0x000fe20008000000 */
[----:B------:R-:W-:Y:S02]  /*5c60*/  UIADD3 UR9, UPT, UPT, -UR6, URZ, URZ ;  /* 0x000000ff06097290 */ /* 0x000fe4000fffe1ff */
[----:B------:R-:W-:Y:S02]  /*5c70*/  @!UP0 USHF.R.U32.HI UR4, URZ, UR41, UR4 ;  /* 0x00000029ff048299 */ /* 0x000fe40008011604 */
[----:B------:R-:W-:Y:S02]  /*5c80*/  UIMAD UR10, UR42, UR10, UR6 ;  /* 0x0000000a2a0a72a4 */ /* 0x000fe4000f8e0206 */
[----:B------:R-:W-:Y:S04]  /*5c90*/  @!UP0 USEL UR4, UR5, UR4, !UP2 ;  /* 0x0000000405048287 */ /* 0x000fe8000d000000 */
[----:B------:R-:W-:Y:S02]  /*5ca0*/  @!UP0 UIMAD UR10, UR7, UR10, UR4 ;  /* 0x0000000a070a82a4 */ /* 0x000fe4000f8e0204 */
[----:B------:R-:W-:Y:S02]  /*5cb0*/  @!UP0 UIADD3 UR11, UPT, UPT, UR11, -UR4, URZ ;  /* 0x800000040b0b8290 */ /* 0x000fe4000fffe0ff */
[----:B------:R-:W-:Y:S02]  /*5cc0*/  UIMAD UR7, UR43, UR8, UR38 ;  /* 0x000000082b0772a4 */ /* 0x000fe4000f8e0226 */
[----:B------:R-:W-:Y:S02]  /*5cd0*/  @!UP0 UIMAD UR6, UR11, UR42, UR5 ;  /* 0x0000002a0b0682a4 */ /* 0x000fe4000f8e0205 */
[----:B------:R-:W-:Y:S01]  /*5ce0*/  UIMAD UR4, UR54, UR9, UR37 ;  /* 0x00000009360472a4 */ /* 0x000fe2000f8e0225 */
[----:B------:R-:W-:Y:S02]  /*5cf0*/  @!UP0 UMOV UR5, UR10 ;  /* 0x0000000a00058c82 */ /* 0x000fe40008000000 */
[----:B------:R-:W-:Y:S02]  /*5d00*/  UIMAD UR38, UR5, UR43, UR7 ;  /* 0x0000002b052672a4 */ /* 0x000fe4000f8e0207 */
[----:B------:R-:W-:Y:S11]  /*5d10*/  UIMAD UR37, UR6, UR54, UR4 ;  /* 0x00000036062572a4 */ /* 0x000ff6000f8e0204 */
[----:B------:R-:W-:Y:S01]  /*5d20*/  @!UPT UIADD3 URZ, UPT, UPT, URZ, URZ, URZ ;  /* 0x000000fffffff290 */ /* 0x000fe2000fffe0ff */
.L_x_96:
[----:B------:R-:W-:Y:S01]  /*5d30*/  UISETP.NE.AND UP0, UPT, UR39, 0x1, UPT ;  /* 0x000000012700788c */ /* 0x000fe2000bf05270 */
[----:B------:R-:W-:Y:S01]  /*5d40*/  LOP3.LUT P0, RZ, R50, 0x1b0, RZ, 0xc0, !PT ;  /* 0x000001b032ff7812 */ /* 0x000fe2000780c0ff */
[----:B------:R-:W-:Y:S01]  /*5d50*/  USHF.L.U32 UR50, UR16, 0x6, URZ ;  /* 0x0000000610327899 */ /* 0x000fe200080006ff */
[----:B------:R-:W-:Y:S01]  /*5d60*/  BSSY.RECONVERGENT B6, `(.L_x_97) ;  /* 0x0000034000067945 */ /* 0x000fe20003800200 */
[----:B------:R-:W-:Y:S01]  /*5d70*/  USHF.L.U32 UR49, UR20, 0x7, URZ ;  /* 0x0000000714317899 */ /* 0x000fe200080006ff */
[----:B------:R-:W-:Y:S06]  /*5d80*/  IADD3 R52, PT, PT, R52, 0x1, RZ ;  /* 0x0000000134347810 */ /* 0x000fec0007ffe0ff */
[----:B------:R-:W2:Y:S01]  /*5d90*/  @!UP0 LDCU.128 UR12, c[0x0][0xb10] ;  /* 0x00016200ff0c87ac */ /* 0x000ea20008000c00 */
[----:B------:R-:W3:Y:S01]  /*5da0*/  @!UP0 LDCU UR5, c[0x0][0xb0c] ;  /* 0x00016180ff0587ac */ /* 0x000ee20008000800 */
[----:B------:R-:W4:Y:S01]  /*5db0*/  @!UP0 LDCU UR10, c[0x0][0xb20] ;  /* 0x00016400ff0a87ac */ /* 0x000f220008000800 */
[----:B--2---:R-:W-:Y:S02]  /*5dc0*/  UIMAD.WIDE.U32 UR8, UR38, UR12, URZ ;  /* 0x0000000c260872a5 */ /* 0x004fe4000f8e00ff */
[----:B------:R-:W-:Y:S02]  /*5dd0*/  UIMAD.WIDE.U32 UR6, UR37, UR15, URZ ;  /* 0x0000000f250672a5 */ /* 0x000fe4000f8e00ff */
[----:B------:R-:W-:Y:S03]  /*5de0*/  @!UP0 UISETP.NE.AND UP1, UPT, UR14, 0x1, UPT ;  /* 0x000000010e00888c */ /* 0x000fe6000bf25270 */
[----:B------:R-:W-:Y:S01]  /*5df0*/  @!UP0 UMOV UR4, UR9 ;  /* 0x0000000900048c82 */ /* 0x000fe20008000000 */
[----:B---3--:R-:W-:Y:S02]  /*5e00*/  @!UP0 UISETP.NE.AND UP2, UPT, UR5, 0x1, UPT ;  /* 0x000000010500888c */ /* 0x008fe4000bf45270 */
[----:B------:R-:W-:Y:S01]  /*5e10*/  @!UP0 USHF.R.U32.HI UR4, URZ, UR13, UR4 ;  /* 0x0000000dff048299 */ /* 0x000fe20008011604 */
[----:B------:R-:W-:Y:S02]  /*5e20*/  @!UP0 UMOV UR6, UR7 ;  /* 0x0000000700068c82 */ /* 0x000fe40008000000 */
[----:B----4-:R-:W-:Y:S02]  /*5e30*/  @!UP0 USHF.R.U32.HI UR6, URZ, UR10, UR6 ;  /* 0x0000000aff068299 */ /* 0x010fe40008011606 */
[----:B------:R-:W-:Y:S02]  /*5e40*/  @!UP0 USEL UR7, UR38, UR4, !UP2 ;  /* 0x0000000426078287 */ /* 0x000fe4000d000000 */
[----:B------:R-:W-:Y:S04]  /*5e50*/  @!UP0 USEL UR6, UR37, UR6, !UP1 ;  /* 0x0000000625068287 */ /* 0x000fe8000c800000 */
[----:B------:R-:W-:Y:S02]  /*5e60*/  @!UP0 UIADD3 UR4, UPT, UPT, -UR7, UR6, URZ ;  /* 0x0000000607048290 */ /* 0x000fe4000fffe1ff */
[----:B------:R-:W-:Y:S02]  /*5e70*/  @!UP0 UIADD3 UR6, UPT, UPT, UR7, -UR6, URZ ;  /* 0x8000000607068290 */ /* 0x000fe4000fffe0ff */
[----:B------:R-:W-:Y:S02]  /*5e80*/  @!UP0 UIMAD UR38, UR4, UR5, UR38 ;  /* 0x00000005042682a4 */ /* 0x000fe4000f8e0226 */
[----:B------:R-:W-:Y:S01]  /*5e90*/  @!UP0 UIMAD UR37, UR6, UR14, UR37 ;  /* 0x0000000e062582a4 */ /* 0x000fe2000f8e0225 */
[----:B------:R-:W-:Y:S11]  /*5ea0*/  @!P0 BRA `(.L_x_98) ;  /* 0x00000000007c8947 */ /* 0x000ff60003800000 */
[----:B------:R-:W2:Y:S01]  /*5eb0*/  LDCU.64 UR8, c[0x4][0x80] ;  /* 0x01001000ff0877ac */ /* 0x000ea20008000a00 */
[----:B------:R-:W-:Y:S01]  /*5ec0*/  MOV R2, 0x0 ;  /* 0x0000000000027802 */ /* 0x000fe20000000f00 */
[----:B------:R-:W-:Y:S02]  /*5ed0*/  HFMA2 R12, -RZ, RZ, 0, 5.9604644775390625e-08 ;  /* 0x00000001ff0c7431 */ /* 0x000fe400000001ff */
[----:B------:R-:W-:Y:S01]  /*5ee0*/  IMAD.MOV.U32 R8, RZ, RZ, 0x70 ;  /* 0x00000070ff087424 */ /* 0x000fe200078e00ff */
[----:B------:R3:W4:Y:S01]  /*5ef0*/  LDC.64 R14, c[0x4][R2] ;  /* 0x01000000020e7b82 */ /* 0x0007220000000a00 */
[----:B------:R-:W1:Y:S01]  /*5f00*/  LDCU.64 UR6, c[0x4][0x88] ;  /* 0x01001100ff0677ac */ /* 0x000e620008000a00 */
[----:B------:R-:W-:Y:S01]  /*5f10*/  IMAD.MOV.U32 R13, RZ, RZ, RZ ;  /* 0x000000ffff0d7224 */ /* 0x000fe200078e00ff */
[----:B------:R-:W1:Y:S01]  /*5f20*/  LDCU.64 UR4, c[0x4][0x8] ;  /* 0x01000100ff0477ac */ /* 0x000e620008000a00 */
[----:B--2---:R-:W-:Y:S01]  /*5f30*/  MOV R5, UR9 ;  /* 0x0000000900057c02 */ /* 0x004fe20008000f00 */
[----:B------:R-:W-:Y:S01]  /*5f40*/  IMAD.U32 R4, RZ, RZ, UR8 ;  /* 0x00000008ff047e24 */ /* 0x000fe2000f8e00ff */
[----:B-1----:R-:W-:Y:S01]  /*5f50*/  MOV R7, UR7 ;  /* 0x0000000700077c02 */ /* 0x002fe20008000f00 */
[----:B------:R-:W-:Y:S01]  /*5f60*/  IMAD.U32 R6, RZ, RZ, UR6 ;  /* 0x00000006ff067e24 */ /* 0x000fe2000f8e00ff */
[----:B------:R-:W-:Y:S01]  /*5f70*/  MOV R11, UR5 ;  /* 0x00000005000b7c02 */ /* 0x000fe20008000f00 */
[----:B------:R-:W-:Y:S02]  /*5f80*/  IMAD.U32 R10, RZ, RZ, UR4 ;  /* 0x00000004ff0a7e24 */ /* 0x000fe4000f8e00ff */
[----:B------:R-:W-:Y:S07]  /*5f90*/  LEPC R20, `(.L_x_99) ;  /* 0x000000001014794e */ /* 0x000fee0000000000 */
[----:B---345:R-:W-:Y:S05]  /*5fa0*/  CALL.ABS.NOINC R14 ;  /* 0x000000000e007343 */ /* 0x038fea0003c00000 */
.L_x_99:
[----:B------:R-:W1:Y:S01]  /*5fb0*/  LDCU.64 UR8, c[0x4][0x80] ;  /* 0x01001000ff0877ac */ /* 0x000e620008000a00 */
[----:B------:R-:W2:Y:S01]  /*5fc0*/  LDC.64 R2, c[0x4][R2] ;  /* 0x0100000002027b82 */ /* 0x000ea20000000a00 */
[----:B------:R-:W-:Y:S02]  /*5fd0*/  HFMA2 R12, -RZ, RZ, 0, 5.9604644775390625e-08 ;  /* 0x00000001ff0c7431 */ /* 0x000fe400000001ff */
[----:B------:R-:W-:Y:S02]  /*5fe0*/  IMAD.MOV.U32 R8, RZ, RZ, 0x70 ;  /* 0x00000070ff087424 */ /* 0x000fe400078e00ff */
[----:B------:R-:W-:Y:S01]  /*5ff0*/  IMAD.MOV.U32 R13, RZ, RZ, RZ ;  /* 0x000000ffff0d7224 */ /* 0x000fe200078e00ff */
[----:B------:R-:W3:Y:S01]  /*6000*/  LDCU.64 UR6, c[0x4][0x88] ;  /* 0x01001100ff0677ac */ /* 0x000ee20008000a00 */
[----:B------:R-:W4:Y:S01]  /*6010*/  LDCU.64 UR4, c[0x4][0x8] ;  /* 0x01000100ff0477ac */ /* 0x000f220008000a00 */
[----:B-1----:R-:W-:Y:S02]  /*6020*/  MOV R4, UR8 ;  /* 0x0000000800047c02 */ /* 0x002fe40008000f00 */
[----:B------:R-:W-:Y:S02]  /*6030*/  MOV R5, UR9 ;  /* 0x0000000900057c02 */ /* 0x000fe40008000f00 */
[----:B---3--:R-:W-:Y:S01]  /*6040*/  MOV R7, UR7 ;  /* 0x0000000700077c02 */ /* 0x008fe20008000f00 */
[----:B------:R-:W-:Y:S01]  /*6050*/  IMAD.U32 R6, RZ, RZ, UR6 ;  /* 0x00000006ff067e24 */ /* 0x000fe2000f8e00ff */
[----:B----4-:R-:W-:Y:S01]  /*6060*/  MOV R11, UR5 ;  /* 0x00000005000b7c02 */ /* 0x010fe20008000f00 */
[----:B------:R-:W-:Y:S02]  /*6070*/  IMAD.U32 R10, RZ, RZ, UR4 ;  /* 0x00000004ff0a7e24 */ /* 0x000fe4000f8e00ff */
[----:B------:R-:W-:Y:S07]  /*6080*/  LEPC R20, `(.L_x_98) ;  /* 0x000000001014794e */ /* 0x000fee0000000000 */
[----:B--2---:R-:W-:Y:S05]  /*6090*/  CALL.ABS.NOINC R2 ;  /* 0x0000000002007343 */ /* 0x004fea0003c00000 */
.L_x_98:
[----:B------:R-:W-:Y:S05]  /*60a0*/  BSYNC.RECONVERGENT B6 ;  /* 0x0000000000067941 */ /* 0x000fea0003800200 */
.L_x_97:
[----:B------:R-:W-:Y:S01]  /*60b0*/  R2UR UR4, R49 ;  /* 0x00000000310472ca */ /* 0x000fe200000e0000 */
[----:B------:R-:W-:Y:S01]  /*60c0*/  UISETP.NE.U32.AND UP0, UPT, UR62, URZ, UPT ;  /* 0x000000ff3e00728c */ /* 0x000fe2000bf05070 */
[----:B------:R-:W-:Y:S02]  /*60d0*/  ISETP.NE.U32.AND P4, PT, R42, RZ, PT ;  /* 0x000000ff2a00720c */ /* 0x000fe40003f85070 */
[----:B------:R-:W-:Y:S01]  /*60e0*/  ISETP.NE.U32.AND P2, PT, RZ, UR56, PT ;  /* 0x00000038ff007c0c */ /* 0x000fe2000bf45070 */
[----:B------:R-:W-:Y:S01]  /*60f0*/  UISETP.NE.AND.EX UP1, UPT, UR63, URZ, UPT, UP0 ;  /* 0x000000ff3f00728c */ /* 0x000fe2000bf25300 */
[----:B------:R-:W-:Y:S01]  /*6100*/  ISETP.NE.AND.EX P4, PT, R43, RZ, PT, P4 ;  /* 0x000000ff2b00720c */ /* 0x000fe20003f85340 */
[----:B------:R-:W-:Y:S01]  /*6110*/  UPLOP3.LUT UP0, UPT, UPT, UPT, UPT, 0x40, 0x4 ;  /* 0x000000000004789c */ /* 0x000fe20003f0e870 */
[----:B------:R-:W-:Y:S05]  /*6120*/  ISETP.NE.AND.EX P2, PT, RZ, UR57, PT, P2 ;  /* 0x00000039ff007c0c */ /* 0x000fea000bf45320 */
[----:B------:R-:W-:Y:S06]  /*6130*/  UISETP.NE.AND UP2, UPT, UR4, URZ, UPT ;  /* 0x000000ff0400728c */ /* 0x000fec000bf45270 */
[----:B------:R-:W-:Y:S05]  /*6140*/  PLOP3.LUT P1, PT, PT, PT, UP2, 0x80, 0x8 ;  /* 0x000000000008781c */ /* 0x000fea0003f2f028 */
[----:B------:R-:W-:Y:S06]  /*6150*/  @UP2 UPLOP3.LUT UP0, UPT, UPT, UPT, UP1, 0x80, 0x8 ;  /* 0x000000000008289c */ /* 0x000fec0003f0f010 */
[----:B------:R-:W-:Y:S01]  /*6160*/  PLOP3.LUT P0, PT, PT, PT, UP0, 0x80, 0x8 ;  /* 0x000000000008781c */ /* 0x000fe20003f0f008 */
[----:B------:R-:W-:Y:S01]  /*6170*/  @!UPT UIADD3 URZ, UPT, UPT, URZ, URZ, URZ ;  /* 0x000000fffffff290 */ /* 0x000fe2000fffe0ff */
[----:B------:R-:W-:Y:S11]  /*6180*/  BRA.U !UP1, `(.L_x_100) ;  /* 0x00000001093c7547 */ /* 0x000ff6000b800000 */
[----:B------:R-:W-:Y:S01]  /*6190*/  UISETP.NE.U32.AND UP0, UPT, UR56, URZ, UPT ;  /* 0x000000ff3800728c */ /* 0x000fe2000bf05070 */
[----:B-1----:R-:W-:Y:S01]  /*61a0*/  HFMA2 R0, -RZ, RZ, 0, 5.9604644775390625e-08 ;  /* 0x00000001ff007431 */ /* 0x002fe200000001ff */
[----:B------:R-:W1:Y:S01]  /*61b0*/  LDCU.64 UR8, c[0x0][0x358] ;  /* 0x00006b00ff0877ac */ /* 0x000e620008000a00 */
[----:B------:R-:W-:Y:S01]  /*61c0*/  IMAD.MOV.U32 R45, RZ, RZ, 0x1 ;  /* 0x00000001ff2d7424 */ /* 0x000fe200078e00ff */
[----:B------:R-:W-:Y:S06]  /*61d0*/  UISETP.NE.AND.EX UP0, UPT, UR57, URZ, UPT, UP0 ;  /* 0x000000ff3900728c */ /* 0x000fec000bf05300 */
[----:B------:R-:W-:Y:S05]  /*61e0*/  PLOP3.LUT P3, PT, PT, PT, UP0, 0x80, 0x8 ;  /* 0x000000000008781c */ /* 0x000fea0003f6f008 */
[----:B------:R-:W2:Y:S01]  /*61f0*/  @UP0 LDCU.64 UR4, c[0x0][0x888] ;  /* 0x00011100ff0407ac */ /* 0x000ea20008000a00 */
[----:B------:R-:W-:Y:S07]  /*6200*/  @UP0 UIMAD UR6, UR36, UR62, URZ ;  /* 0x0000003e240602a4 */ /* 0x000fee000f8e02ff */
[----:B------:R-:W-:Y:S01]  /*6210*/  @!P3 PRMT R45, R0, 0x7610, R45 ;  /* 0x00007610002db816 */ /* 0x000fe2000000002d */
[----:B--2---:R-:W-:Y:S06]  /*6220*/  @UP0 UIMAD.WIDE UR4, UR6, 0x4, UR4 ;  /* 0x00000004060408a5 */ /* 0x004fec000f8e0204 */
[----:B------:R-:W-:Y:S01]  /*6230*/  IMAD.U32 R2, RZ, RZ, UR4 ;  /* 0x00000004ff027e24 */ /* 0x000fe2000f8e00ff */
[----:B------:R-:W-:Y:S04]  /*6240*/  MOV R3, UR5 ;  /* 0x0000000500037c02 */ /* 0x000fe80008000f00 */
[----:B------:R-:W2:Y:S01]  /*6250*/  @!UP0 LDCU UR4, c[0x0][0x880] ;  /* 0x00011000ff0487ac */ /* 0x000ea20008000800 */
[----:B-1---5:R3:W5:Y:S02]  /*6260*/  @P3 LDG.E R27, desc[UR8][R2.64] ;  /* 0x00000008021b3981 */ /* 0x022764000c1e1900 */
[----:B--23--:R-:W-:Y:S02]  /*6270*/  @!P3 IMAD.U32 R27, RZ, RZ, UR4 ;  /* 0x00000004ff1bbe24 */ /* 0x00cfe4000f8e00ff */
.L_x_100:
[----:B------:R-:W-:Y:S05]  /*6280*/  @!P4 BRA `(.L_x_101) ;  /* 0x000000000024c947 */ /* 0x000fea0003800000 */
[----:B------:R-:W-:Y:S01]  /*6290*/  ISETP.NE.U32.AND P3, PT, R40, RZ, PT ;  /* 0x000000ff2800720c */ /* 0x000fe20003f65070 */
[----:B------:R-:W2:Y:S03]  /*62a0*/  LDCU.64 UR4, c[0x0][0x358] ;  /* 0x00006b00ff0477ac */ /* 0x000ea60008000a00 */
[----:B------:R-:W-:Y:S11]  /*62b0*/  ISETP.NE.AND.EX P3, PT, R41, RZ, PT, P3 ;  /* 0x000000ff2900720c */ /* 0x000ff60003f65330 */
[----:B------:R-:W-:Y:S02]  /*62c0*/  @!UPT UIADD3 URZ, UPT, UPT, URZ, URZ, URZ ;  /* 0x000000fffffff290 */ /* 0x000fe4000fffe0ff */
[----:B------:R-:W3:Y:S01]  /*62d0*/  @P3 LDC.64 R2, c[0x0][0x8a8] ;  /* 0x00022a00ff023b82 */ /* 0x000ee20000000a00 */
[----:B-1----:R-:W-:Y:S04]  /*62e0*/  @P3 IMAD R0, R42, UR36, RZ ;  /* 0x000000242a003c24 */ /* 0x002fe8000f8e02ff */
[----:B---3--:R-:W-:Y:S05]  /*62f0*/  @P3 IMAD.WIDE R2, R0, 0x4, R2 ;  /* 0x0000000400023825 */ /* 0x008fea00078e0202 */
[----:B--2--5:R2:W5:Y:S02]  /*6300*/  @P3 LDG.E R24, desc[UR4][R2.64] ;  /* 0x0000000402183981 */ /* 0x024564000c1e1900 */
[----:B--2---:R-:W3:Y:S02]  /*6310*/  @!P3 LDC R24, c[0x0][0x8a0] ;  /* 0x00022800ff18bb82 */ /* 0x004ee40000000800 */
.L_x_101:
[----:B-----5:R-:W-:Y:S01]  /*6320*/  FSETP.NEU.AND P3, PT, R27, RZ, PT ;  /* 0x000000ff1b00720b */ /* 0x020fe20003f6d000 */
[----:B------:R-:W-:Y:S01]  /*6330*/  IMAD.SHL.U32 R62, R44, 0x2, RZ ;  /* 0x000000022c3e7824 */ /* 0x000fe200078e00ff */
[----:B------:R-:W-:Y:S01]  /*6340*/  SEL R4, RZ, 0xffffffff, P2 ;  /* 0xffffffffff047807 */ /* 0x000fe20001000000 */
[----:B------:R-:W-:Y:S01]  /*6350*/  BSSY B1, `(.L_x_102) ;  /* 0x0000036000017945 */ /* 0x000fe20003800000 */
[----:B------:R-:W-:Y:S01]  /*6360*/  @P1 LOP3.LUT P2, RZ, R45, 0xff, RZ, 0xc0, !PT ;  /* 0x000000ff2dff1812 */ /* 0x000fe2000784c0ff */
[----:B------:R-:W-:Y:S01]  /*6370*/  VIADD R60, R62, UR44 ;  /* 0x0000002c3e3c7c36 */ /* 0x000fe20008000000 */
[----:B-1----:R-:W-:Y:S01]  /*6380*/  @P1 SEL R0, RZ, 0xffffffff, P3 ;  /* 0xffffffffff001807 */ /* 0x002fe20001800000 */
[----:B------:R-:W-:Y:S01]  /*6390*/  IMAD.MOV.U32 R63, RZ, RZ, 0x1 ;  /* 0x00000001ff3f7424 */ /* 0x000fe200078e00ff */
[----:B------:R-:W-:Y:S01]  /*63a0*/  LOP3.LUT R55, R55, 0x1, RZ, 0x3c, !PT ;  /* 0x0000000137377812 */ /* 0x000fe200078e3cff */
[----:B------:R-:W-:Y:S01]  /*63b0*/  IMAD.MOV.U32 R61, RZ, RZ, RZ ;  /* 0x000000ffff3d7224 */ /* 0x000fe200078e00ff */
[----:B------:R-:W-:Y:S02]  /*63c0*/  @P0 SEL R0, R4, R0, !P2 ;  /* 0x0000000004000207 */ /* 0x000fe40005000000 */
[----:B------:R-:W-:Y:S02]  /*63d0*/  CS2R R38, SRZ ;  /* 0x0000000000267805 */ /* 0x000fe4000001ff00 */
[----:B------:R-:W-:Y:S02]  /*63e0*/  LEA R26, R22, UR44, 0x3 ;  /* 0x0000002c161a7c11 */ /* 0x000fe4000f8e18ff */
[----:B------:R-:W-:Y:S02]  /*63f0*/  CS2R R36, SRZ ;  /* 0x0000000000247805 */ /* 0x000fe4000001ff00 */
[----:B------:R-:W-:Y:S02]  /*6400*/  @P1 LOP3.LUT R0, R0, 0x1, RZ, 0xc0, !PT ;  /* 0x0000000100001812 */ /* 0x000fe400078ec0ff */
[----:B------:R-:W-:Y:S02]  /*6410*/  CS2R R30, SRZ ;  /* 0x00000000001e7805 */ /* 0x000fe4000001ff00 */
[----:B------:R-:W-:Y:S02]  /*6420*/  SHF.L.U32 R2, R54, 0x1f, RZ ;  /* 0x0000001f36027819 */ /* 0x000fe400000006ff */
[----:B------:R-:W-:Y:S02]  /*6430*/  CS2R R28, SRZ ;  /* 0x00000000001c7805 */ /* 0x000fe4000001ff00 */
[----:B------:R-:W-:Y:S01]  /*6440*/  ISETP.NE.U32.OR P5, PT, R0, 0x1, !P1 ;  /* 0x000000010000780c */ /* 0x000fe20004fa5470 */
[----:B------:R-:W-:Y:S01]  /*6450*/  IMAD.IADD R59, R56, 0x1, R60 ;  /* 0x00000001383b7824 */ /* 0x000fe200078e023c */
[----:B------:R-:W-:Y:S02]  /*6460*/  PLOP3.LUT P2, PT, PT, PT, UP1, 0x80, 0x8 ;  /* 0x000000000008781c */ /* 0x000fe40003f4f018 */
[----:B------:R-:W-:Y:S02]  /*6470*/  LEA.HI R25, R22, R22, RZ, 0x1 ;  /* 0x0000001616197211 */ /* 0x000fe400078f08ff */
[----:B------:R-:W-:Y:S02]  /*6480*/  LOP3.LUT P4, R51, R45, 0xff, RZ, 0xc0, !PT ;  /* 0x000000ff2d337812 */ /* 0x000fe4000788c0ff */
[----:B------:R-:W-:Y:S02]  /*6490*/  SEL R3, RZ, 0xffffffff, P3 ;  /* 0xffffffffff037807 */ /* 0x000fe40001800000 */
[----:B------:R-:W-:Y:S03]  /*64a0*/  P2R R58, PR, RZ, 0x20 ;  /* 0x00000020ff3a7803 */ /* 0x000fe60000000000 */
[----:B------:R-:W-:Y:S02]  /*64b0*/  @P5 SHF.L.U32 R0, R55, 0x1f, RZ ;  /* 0x0000001f37005819 */ /* 0x000fe400000006ff */
[----:B------:R-:W-:Y:S02]  /*64c0*/  @P2 SEL R3, R4, R3, !P4 ;  /* 0x0000000304032207 */ /* 0x000fe40006000000 */
[----:B------:R1:W2:Y:S02]  /*64d0*/  @P5 SYNCS.PHASECHK.TRANS64.TRYWAIT P1, [UR44+0x80], R0 ;  /* 0x00008000ff0055a7 */ /* 0x0002a4000802112c */
[----:B------:R-:W-:Y:S04]  /*64e0*/  LOP3.LUT R3, R3, 0x1, RZ, 0xc0, !PT ;  /* 0x0000000103037812 */ /* 0x000fe800078ec0ff */
[----:B------:R-:W-:Y:S04]  /*64f0*/  ISETP.NE.U32.AND P2, PT, R3, 0x1, PT ;  /* 0x000000010300780c */ /* 0x000fe80003f45070 */
[----:B------:R-:W-:Y:S01]  /*6500*/  P2R R64, PR, RZ, 0x4 ;  /* 0x00000004ff407803 */ /* 0x000fe20000000000 */
[----:B------:R4:W3:Y:S01]  /*6510*/  SYNCS.PHASECHK.TRANS64.TRYWAIT P0, [R26+URZ+0xf0], R2 ;  /* 0x0000f0021a0075a7 */ /* 0x0008e200080011ff */
[C---:B-1----:R-:W-:Y:S01]  /*6520*/  IMAD.SHL.U32 R0, R25.reuse, 0x40, RZ ;  /* 0x0000004019007824 */ /* 0x042fe200078e00ff */
[----:B------:R-:W-:Y:S04]  /*6530*/  LOP3.LUT R25, R25, 0xffe, RZ, 0xc0, !PT ;  /* 0x00000ffe19197812 */ /* 0x000fe800078ec0ff */
[----:B------:R-:W-:Y:S01]  /*6540*/  LOP3.LUT R0, R0, 0xffffff80, RZ, 0xc0, !PT ;  /* 0xffffff8000007812 */ /* 0x000fe200078ec0ff */
[----:B------:R-:W-:Y:S04]  /*6550*/  IMAD.IADD R25, R22, 0x1, -R25 ;  /* 0x0000000116197824 */ /* 0x000fe800078e0a19 */
[----:B------:R-:W-:Y:S04]  /*6560*/  IMAD.IADD R0, R23, 0x1, R0 ;  /* 0x0000000117007824 */ /* 0x000fe800078e0200 */
[----:B------:R-:W-:Y:S01]  /*6570*/  IMAD R25, R25, 0x100000, R0 ;  /* 0x0010000019197824 */ /* 0x000fe200078e0200 */
[----:B--2---:R-:W-:Y:S01]  /*6580*/  @P5 SEL R63, RZ, 0x1, !P1 ;  /* 0x00000001ff3f5807 */ /* 0x004fe20004800000 */
[----:B----4-:R-:W-:Y:S06]  /*6590*/  @!P5 BRA `(.L_x_103) ;  /* 0x000000000044d947 */ /* 0x010fec0003800000 */
[----:B------:R-:W-:Y:S01]  /*65a0*/  IMAD.MOV.U32 R38, RZ, RZ, RZ ;  /* 0x000000ffff267224 */ /* 0x000fe200078e00ff */
[----:B------:R-:W-:Y:S01]  /*65b0*/  ISETP.NE.AND P1, PT, R63, RZ, PT ;  /* 0x000000ff3f00720c */ /* 0x000fe20003f25270 */
[----:B------:R-:W-:Y:S01]  /*65c0*/  BSSY B0, `(.L_x_104) ;  /* 0x0000008000007945 */ /* 0x000fe20003800000 */
[----:B------:R-:W-:Y:S02]  /*65d0*/  CS2R R30, SRZ ;  /* 0x00000000001e7805 */ /* 0x000fe4000001ff00 */
[----:B------:R-:W-:Y:S02]  /*65e0*/  CS2R R28, SRZ ;  /* 0x00000000001c7805 */ /* 0x000fe4000001ff00 */
[----:B------:R-:W-:Y:S07]  /*65f0*/  CS2R R36, SRZ ;  /* 0x0000000000247805 */ /* 0x000fee000001ff00 */
[----:B------:R-:W-:Y:S05]  /*6600*/  @P1 BRA `(.L_x_105) ;  /* 0x00000000000c1947 */ /* 0x000fea0003800000 */
[----:B------:R-:W-:Y:S04]  /*6610*/  SHF.L.U32 R3, R55, 0x1f, RZ ;  /* 0x0000001f37037819 */ /* 0x000fe800000006ff */
[----:B------:R-:W1:Y:S02]  /*6620*/  SYNCS.PHASECHK.TRANS64.TRYWAIT P1, [UR44+0x80], R3 ;  /* 0x00008003ff0075a7 */ /* 0x000e64000802112c */
[----:B-1----:R-:W-:Y:S05]  /*6630*/  @!P1 BRA `(.L_x_106) ;  /* 0x0000003000149947 */ /* 0x002fea0003800000 */
.L_x_105:
[----:B------:R-:W-:Y:S05]  /*6640*/  BSYNC B0 ;  /* 0x0000000000007941 */ /* 0x000fea0003800000 */
.L_x_104:
[----:B------:R-:W-:Y:S01]  /*6650*/  ISETP.NE.AND P1, PT, R64, RZ, PT ;  /* 0x000000ff4000720c */ /* 0x000fe20003f25270 */
[----:B------:R-:W-:Y:S11]  /*6660*/  HFMA2 R61, -RZ, RZ, 0, 5.9604644775390625e-08 ;  /* 0x00000001ff3d7431 */ /* 0x000ff600000001ff */
[----:B------:R-:W-:Y:S01]  /*6670*/  @!UPT UIADD3 URZ, UPT, UPT, URZ, URZ, URZ ;  /* 0x000000fffffff290 */ /* 0x000fe2000fffe0ff */
[----:B------:R-:W-:Y:S05]  /*6680*/  @P1 WARPSYNC.ALL ;  /* 0x0000000000001948 */ /* 0x000fea0003800000 */
[----:B------:R2:W4:Y:S04]  /*6690*/  @P1 LDSM.16.M88.4 R28, [R62+UR44+0x200] ;  /* 0x0002002c3e1c183b */ /* 0x0005280008000200 */
[----:B------:R2:W1:Y:S02]  /*66a0*/  @P1 LDSM.16.M88.4 R36, [R59+0x200] ;  /* 0x000200003b24183b */ /* 0x0004640000000200 */
.L_x_103:
[----:B------:R-:W-:Y:S05]  /*66b0*/  BSYNC B1 ;  /* 0x0000000000017941 */ /* 0x000fea0003800000 */
.L_x_102:
[----:B-1----:R-:W-:Y:S04]  /*66c0*/  SHF.R.U32.HI R0, RZ, 0x15, R25 ;  /* 0x00000015ff007819 */ /* 0x002fe80000011619 */
[----:B------:R-:W-:Y:S01]  /*66d0*/  LOP3.LUT P1, RZ, R0, 0x3, R46, 0x48, !PT ;  /* 0x0000000300ff7812 */ /* 0x000fe2000782482e */
[----:B------:R-:W-:Y:S01]  /*66e0*/  @!UPT UIADD3 URZ, UPT, UPT, URZ, URZ, URZ ;  /* 0x000000fffffff290 */ /* 0x000fe2000fffe0ff */
[----:B---3--:R-:W-:Y:S11]  /*66f0*/  @P0 BRA `(.L_x_107) ;  /* 0x0000000000080947 */ /* 0x008ff60003800000 */
[----:B------:R-:W1:Y:S02]  /*6700*/  SYNCS.PHASECHK.TRANS64.TRYWAIT P0, [R26+URZ+0xf0], R2 ;  /* 0x0000f0021a0075a7 */ /* 0x000e6400080011ff */
[----:B-1----:R-:W-:Y:S05]  /*6710*/  @!P0 BRA `(.L_x_108) ;  /* 0x0000002c00f48947 */ /* 0x002fea0003800000 */
.L_x_107:
[----:B------:R-:W-:Y:S05]  /*6720*/  @!P1 BRA `(.L_x_109) ;  /* 0x0000000000409947 */ /* 0x000fea0003800000 */
[----:B------:R-:W3:Y:S01]  /*6730*/  LDCU.64 UR8, c[0x4][0x70] ;  /* 0x01000e00ff0877ac */ /* 0x000ee20008000a00 */
[----:B------:R-:W-:Y:S01]  /*6740*/  MOV R3, 0x0 ;  /* 0x0000000000037802 */ /* 0x000fe20000000f00 */
[----:B------:R-:W-:Y:S02]  /*6750*/  HFMA2 R12, -RZ, RZ, 0, 5.9604644775390625e-08 ;  /* 0x00000001ff0c7431 */ /* 0x000fe400000001ff */
[----:B------:R-:W-:Y:S02]  /*6760*/  IMAD.MOV.U32 R8, RZ, RZ, 0x192 ;  /* 0x00000192ff087424 */ /* 0x000fe400078e00ff */
[----:B------:R-:W-:Y:S01]  /*6770*/  IMAD.MOV.U32 R13, RZ, RZ, RZ ;  /* 0x000000ffff0d7224 */ /* 0x000fe200078e00ff */
[----:B------:R-:W5:Y:S01]  /*6780*/  LDCU.64 UR6, c[0x4][0x78] ;  /* 0x01000f00ff0677ac */ /* 0x000f620008000a00 */
[----:B-1----:R-:W1:Y:S01]  /*6790*/  LDC.64 R2, c[0x4][R3] ;  /* 0x0100000003027b82 */ /* 0x002e620000000a00 */
[----:B------:R-:W2:Y:S01]  /*67a0*/  LDCU.64 UR4, c[0x4][0x10] ;  /* 0x01000200ff0477ac */ /* 0x000ea20008000a00 */
[----:B---3--:R-:W-:Y:S01]  /*67b0*/  MOV R5, UR9 ;  /* 0x0000000900057c02 */ /* 0x008fe20008000f00 */
[----:B------:R-:W-:Y:S01]  /*67c0*/  IMAD.U32 R4, RZ, RZ, UR8 ;  /* 0x00000008ff047e24 */ /* 0x000fe2000f8e00ff */
[----:B-----5:R-:W-:Y:S01]  /*67d0*/  MOV R7, UR7 ;  /* 0x0000000700077c02 */ /* 0x020fe20008000f00 */
[----:B------:R-:W-:Y:S01]  /*67e0*/  IMAD.U32 R6, RZ, RZ, UR6 ;  /* 0x00000006ff067e24 */ /* 0x000fe2000f8e00ff */
[----:B--2---:R-:W-:Y:S01]  /*67f0*/  MOV R11, UR5 ;  /* 0x00000005000b7c02 */ /* 0x004fe20008000f00 */
[----:B------:R-:W-:Y:S02]  /*6800*/  IMAD.U32 R10, RZ, RZ, UR4 ;  /* 0x00000004ff0a7e24 */ /* 0x000fe4000f8e00ff */
[----:B------:R-:W-:Y:S07]  /*6810*/  LEPC R20, `(.L_x_109) ;  /* 0x000000001014794e */ /* 0x000fee0000000000 */
[----:B-1--4-:R-:W-:Y:S05]  /*6820*/  CALL.ABS.NOINC R2 ;  /* 0x0000000002007343 */ /* 0x012fea0003c00000 */
.L_x_109:
[----:B------:R-:W-:Y:S05]  /*6830*/  WARPSYNC.ALL ;  /* 0x0000000000007948 */ /* 0x000fea0003800000 */
[----:B------:R-:W-:Y:S01]  /*6840*/  R2UR UR4, R25 ;  /* 0x00000000190472ca */ /* 0x000fe200000e0000 */
[--C-:B----4-:R-:W-:Y:S01]  /*6850*/  HADD2.F32 R3, -RZ, R28.reuse.H0_H0 ;  /* 0x2000001cff037230 */ /* 0x110fe20000004100 */
[----:B------:R-:W-:Y:S01]  /*6860*/  ISETP.NE.AND P0, PT, R57, RZ, PT ;  /* 0x000000ff3900720c */ /* 0x000fe20003f05270 */
[--C-:B------:R-:W-:Y:S01]  /*6870*/  HADD2.F32 R20, -RZ, R29.reuse.H0_H0 ;  /* 0x2000001dff147230 */ /* 0x100fe20000004100 */
[----:B------:R-:W-:Y:S01]  /*6880*/  BSSY.RECONVERGENT B0, `(.L_x_110) ;  /* 0x000004c000007945 */ /* 0x000fe20003800200 */
[----:B------:R-:W-:Y:S08]  /*6890*/  HADD2.F32 R21, -RZ, R29.H1_H1 ;  /* 0x3000001dff157230 */ /* 0x000ff00000004100 */
[----:B------:R-:W3:Y:S02]  /*68a0*/  LDTM.16dp256bit.x4 R4, tmem[UR4] ;  /* 0x00000004000479ee */ /* 0x000ee40008120000 */
[C---:B---3--:R-:W-:Y:S01]  /*68b0*/  FMUL R0, R24.reuse, R4 ;  /* 0x0000000418007220 */ /* 0x048fe20000400000 */
[----:B------:R-:W-:Y:S02]  /*68c0*/  HADD2.F32 R4, -RZ, R28.H1_H1 ;  /* 0x3000001cff047230 */ /* 0x000fe40000004100 */
[C---:B-1----:R-:W-:Y:S01]  /*68d0*/  FMUL R2, R24.reuse, R5 ;  /* 0x0000000518027220 */ /* 0x042fe20000400000 */
[C---:B------:R-:W-:Y:S01]  /*68e0*/  FMUL R7, R24.reuse, R7 ;  /* 0x0000000718077220 */ /* 0x040fe20000400000 */
[C---:B------:R-:W-:Y:S01]  /*68f0*/  FFMA R0, R27.reuse, R3, R0 ;  /* 0x000000031b007223 */ /* 0x040fe20000000000 */
[C---:B------:R-:W-:Y:S01]  /*6900*/  FMUL R3, R24.reuse, R6 ;  /* 0x0000000618037220 */ /* 0x040fe20000400000 */
[C---:B------:R-:W-:Y:S01]  /*6910*/  FFMA R2, R27.reuse, R4, R2 ;  /* 0x000000041b027223 */ /* 0x040fe20000000002 */
[C---:B------:R-:W-:Y:S01]  /*6920*/  FMUL R4, R24.reuse, R8 ;  /* 0x0000000818047220 */ /* 0x040fe20000400000 */
[C---:B------:R-:W-:Y:S01]  /*6930*/  FMUL R8, R24.reuse, R12 ;  /* 0x0000000c18087220 */ /* 0x040fe20000400000 */
[C---:B------:R-:W-:Y:S01]  /*6940*/  FFMA R3, R27.reuse, R20, R3 ;  /* 0x000000141b037223 */ /* 0x040fe20000000003 */
[----:B------:R-:W-:Y:S01]  /*6950*/  FMUL R12, R24, R16 ;  /* 0x00000010180c7220 */ /* 0x000fe20000400000 */
[--C-:B------:R-:W-:Y:S01]  /*6960*/  HADD2.F32 R16, -RZ, R30.reuse.H0_H0 ;  /* 0x2000001eff107230 */ /* 0x100fe20000004100 */
[----:B------:R-:W-:Y:S01]  /*6970*/  F2FP.F16.F32.PACK_AB R32, R2, R0 ;  /* 0x000000000220723e */ /* 0x000fe200000000ff */
[----:B------:R-:W-:Y:S02]  /*6980*/  HADD2.F32 R0, -RZ, R30.H1_H1 ;  /* 0x3000001eff007230 */ /* 0x000fe40000004100 */
[C---:B------:R-:W-:Y:S01]  /*6990*/  FFMA R7, R27.reuse, R21, R7 ;  /* 0x000000151b077223 */ /* 0x040fe20000000007 */
[C---:B------:R-:W-:Y:S01]  /*69a0*/  FMUL R5, R24.reuse, R9 ;  /* 0x0000000918057220 */ /* 0x040fe20000400000 */
[--C-:B------:R-:W-:Y:S02]  /*69b0*/  HADD2.F32 R2, -RZ, R31.reuse.H0_H0 ;  /* 0x2000001fff027230 */ /* 0x100fe40000004100 */
[C---:B------:R-:W-:Y:S01]  /*69c0*/  FFMA R4, R27.reuse, R16, R4 ;  /* 0x000000101b047223 */ /* 0x040fe20000000004 */
[C---:B------:R-:W-:Y:S01]  /*69d0*/  FMUL R6, R24.reuse, R10 ;  /* 0x0000000a18067220 */ /* 0x040fe20000400000 */
[C---:B------:R-:W-:Y:S01]  /*69e0*/  FFMA R5, R27.reuse, R0, R5 ;  /* 0x000000001b057223 */ /* 0x040fe20000000005 */
[----:B------:R-:W-:Y:S02]  /*69f0*/  HADD2.F32 R16, -RZ, R31.H1_H1 ;  /* 0x3000001fff107230 */ /* 0x000fe40000004100 */
[C---:B------:R-:W-:Y:S01]  /*6a00*/  FMUL R11, R24.reuse, R11 ;  /* 0x0000000b180b7220 */ /* 0x040fe20000400000 */
[----:B------:R-:W-:Y:S01]  /*6a10*/  FFMA R6, R27, R2, R6 ;  /* 0x000000021b067223 */ /* 0x000fe20000000006 */
[--C-:B------:R-:W-:Y:S01]  /*6a20*/  HADD2.F32 R0, -RZ, R36.reuse.H0_H0 ;  /* 0x20000024ff007230 */ /* 0x100fe20000004100 */
[----:B------:R-:W-:Y:S01]  /*6a30*/  F2FP.F16.F32.PACK_AB R33, R7, R3 ;  /* 0x000000030721723e */ /* 0x000fe200000000ff */
[----:B------:R-:W-:Y:S02]  /*6a40*/  HADD2.F32 R2, -RZ, R36.H1_H1 ;  /* 0x30000024ff027230 */ /* 0x000fe40000004100 */
[C---:B------:R-:W-:Y:S01]  /*6a50*/  FMUL R9, R24.reuse, R13 ;  /* 0x0000000d18097220 */ /* 0x040fe20000400000 */
[--C-:B------:R-:W-:Y:S02]  /*6a60*/  HADD2.F32 R3, -RZ, R37.reuse.H0_H0 ;  /* 0x20000025ff037230 */ /* 0x100fe40000004100 */
[C---:B------:R-:W-:Y:S01]  /*6a70*/  FMUL R10, R24.reuse, R14 ;  /* 0x0000000e180a7220 */ /* 0x040fe20000400000 */
[C---:B------:R-:W-:Y:S01]  /*6a80*/  FFMA R11, R27.reuse, R16, R11 ;  /* 0x000000101b0b7223 */ /* 0x040fe2000000000b */
[C---:B------:R-:W-:Y:S01]  /*6a90*/  FFMA R8, R27.reuse, R0, R8 ;  /* 0x000000001b087223 */ /* 0x040fe20000000008 */
[C---:B------:R-:W-:Y:S01]  /*6aa0*/  FFMA R9, R27.reuse, R2, R9 ;  /* 0x000000021b097223 */ /* 0x040fe20000000009 */
[----:B------:R-:W-:Y:S02]  /*6ab0*/  HADD2.F32 R0, -RZ, R37.H1_H1 ;  /* 0x30000025ff007230 */ /* 0x000fe40000004100 */
[----:B------:R-:W-:Y:S01]  /*6ac0*/  FFMA R10, R27, R3, R10 ;  /* 0x000000031b0a7223 */ /* 0x000fe2000000000a */
[C---:B------:R-:W-:Y:S01]  /*6ad0*/  FMUL R15, R24.reuse, R15 ;  /* 0x0000000f180f7220 */ /* 0x040fe20000400000 */
[--C-:B------:R-:W-:Y:S01]  /*6ae0*/  HADD2.F32 R2, -RZ, R38.reuse.H0_H0 ;  /* 0x20000026ff027230 */ /* 0x100fe20000004100 */
[----:B------:R-:W-:Y:S01]  /*6af0*/  F2FP.F16.F32.PACK_AB R34, R5, R4 ;  /* 0x000000040522723e */ /* 0x000fe200000000ff */
[----:B------:R-:W-:Y:S02]  /*6b00*/  HADD2.F32 R3, -RZ, R38.H1_H1 ;  /* 0x30000026ff037230 */ /* 0x000fe40000004100 */
[C---:B------:R-:W-:Y:S01]  /*6b10*/  FMUL R13, R24.reuse, R17 ;  /* 0x00000011180d7220 */ /* 0x040fe20000400000 */
[--C-:B------:R-:W-:Y:S02]  /*6b20*/  HADD2.F32 R4, -RZ, R39.reuse.H0_H0 ;  /* 0x20000027ff047230 */ /* 0x100fe40000004100 */
[C---:B------:R-:W-:Y:S01]  /*6b30*/  FMUL R14, R24.reuse, R18 ;  /* 0x00000012180e7220 */ /* 0x040fe20000400000 */
[----:B------:R-:W-:Y:S02]  /*6b40*/  HADD2.F32 R5, -RZ, R39.H1_H1 ;  /* 0x30000027ff057230 */ /* 0x000fe40000004100 */
[C---:B------:R-:W-:Y:S01]  /*6b50*/  FFMA R15, R27.reuse, R0, R15 ;  /* 0x000000001b0f7223 */ /* 0x040fe2000000000f */
[----:B------:R-:W-:Y:S01]  /*6b60*/  FMUL R19, R24, R19 ;  /* 0x0000001318137220 */ /* 0x000fe20000400000 */
[C---:B------:R-:W-:Y:S01]  /*6b70*/  FFMA R12, R27.reuse, R2, R12 ;  /* 0x000000021b0c7223 */ /* 0x040fe2000000000c */
[C---:B------:R-:W-:Y:S01]  /*6b80*/  FFMA R13, R27.reuse, R3, R13 ;  /* 0x000000031b0d7223 */ /* 0x040fe2000000000d */
[C---:B------:R-:W-:Y:S01]  /*6b90*/  FFMA R14, R27.reuse, R4, R14 ;  /* 0x000000041b0e7223 */ /* 0x040fe2000000000e */
[----:B------:R-:W-:Y:S01]  /*6ba0*/  FFMA R19, R27, R5, R19 ;  /* 0x000000051b137223 */ /* 0x000fe20000000013 */
[----:B------:R-:W-:Y:S02]  /*6bb0*/  F2FP.F16.F32.PACK_AB R35, R11, R6 ;  /* 0x000000060b23723e */ /* 0x000fe400000000ff */
[----:B------:R-:W-:Y:S02]  /*6bc0*/  F2FP.F16.F32.PACK_AB R8, R9, R8 ;  /* 0x000000080908723e */ /* 0x000fe400000000ff */
[----:B------:R-:W-:Y:S01]  /*6bd0*/  F2FP.F16.F32.PACK_AB R9, R15, R10 ;  /* 0x0000000a0f09723e */ /* 0x000fe200000000ff */
[----:B------:R1:W-:Y:S01]  /*6be0*/  STSM.16.M88.4 [R60+0x200], R32 ;  /* 0x000200203c007844 */ /* 0x0003e20000000200 */
[----:B------:R-:W-:Y:S02]  /*6bf0*/  F2FP.F16.F32.PACK_AB R10, R13, R12 ;  /* 0x0000000c0d0a723e */ /* 0x000fe400000000ff */
[----:B------:R-:W-:Y:S05]  /*6c00*/  F2FP.F16.F32.PACK_AB R11, R19, R14 ;  /* 0x0000000e130b723e */ /* 0x000fea00000000ff */
[----:B------:R1:W-:Y:S01]  /*6c10*/  STSM.16.M88.4 [R59+0x200], R8 ;  /* 0x000200083b007844 */ /* 0x0003e20000000200 */
[----:B------:R-:W-:Y:S01]  /*6c20*/  @!PT LDS RZ, [RZ] ;  /* 0x00000000fffff984 */ /* 0x000fe20000000800 */
[----:B------:R-:W-:Y:S01]  /*6c30*/  @!PT LDS RZ, [RZ] ;  /* 0x00000000fffff984 */ /* 0x000fe20000000800 */
[----:B------:R-:W-:Y:S01]  /*6c40*/  @!PT LDS RZ, [RZ] ;  /* 0x00000000fffff984 */ /* 0x000fe20000000800 */
[----:B------:R-:W-:Y:S01]  /*6c50*/  @!PT LDS RZ, [RZ] ;  /* 0x00000000fffff984 */ /* 0x000fe20000000800 */
[----:B------:R3:W-:Y:S07]  /*6c60*/  MEMBAR.ALL.CTA ;  /* 0x0000000000007992 */ /* 0x0007ee0000008000 */
[----:B---3--:R-:W3:Y:S02]  /*6c70*/  FENCE.VIEW.ASYNC.S ;  /* 0x00000000000073c6 */ /* 0x008ee40000000000 */
[----:B---3--:R-:W-:Y:S06]  /*6c80*/  BAR.SYNC.DEFER_BLOCKING 0x1, 0x80 ;  /* 0x0042000000007b1d */ /* 0x008fec0000010000 */
[----:B------:R-:W-:Y:S05]  /*6c90*/  @P0 BRA `(.L_x_111) ;  /* 0x0000000000280947 */ /* 0x000fea0003800000 */
[----:B------:R-:W3:Y:S01]  /*6ca0*/  LDCU.64 UR6, c[0x0][0x348] ;  /* 0x00006900ff0677ac */ /* 0x000ee20008000a00 */
[----:B------:R-:W-:Y:S01]  /*6cb0*/  UIADD3 UR4, UPT, UPT, UR44, 0x200, URZ ;  /* 0x000002002c047890 */ /* 0x000fe2000fffe0ff */
[----:B------:R-:W-:Y:S05]  /*6cc0*/  UMOV UR51, UR36 ;  /* 0x0000002400337c82 */ /* 0x000fea0008000000 */
[----:B------:R-:W-:Y:S04]  /*6cd0*/  MOV R50, UR4 ;  /* 0x0000000400327c02 */ /* 0x000fe80008000f00 */
[----:B------:R-:W-:Y:S01]  /*6ce0*/  R2UR UR48, R50 ;  /* 0x00000000323072ca */ /* 0x000fe200000e0000 */
[----:B---3--:R-:W-:Y:S04]  /*6cf0*/  UIADD3 UR4, UP0, UPT, UR6, 0x680, URZ ;  /* 0x0000068006047890 */ /* 0x008fe8000ff1e0ff */
[----:B------:R-:W-:Y:S09]  /*6d00*/  UIADD3.X UR5, UPT, UPT, URZ, UR7, URZ, UP0, !UPT ;  /* 0x00000007ff057290 */ /* 0x000ff200087fe4ff */
[----:B------:R3:W-:Y:S01]  /*6d10*/  UTMASTG.3D [UR48], [UR4] ;  /* 0x00000030040073b5 */ /* 0x0007e20008010000 */
[----:B------:R0:W-:Y:S01]  /*6d20*/  UTMACMDFLUSH ;  /* 0x00000000000079b7 */ /* 0x0001e20000000000 */
[----:B---3--:R-:W-:Y:S04]  /*6d30*/  DEPBAR.LE SB0, 0x1 ;  /* 0x000080400000791a */ /* 0x008fe80000000000 */
.L_x_111:
[----:B------:R-:W-:Y:S05]  /*6d40*/  BSYNC.RECONVERGENT B0 ;  /* 0x0000000000007941 */ /* 0x000fea0003800200 */
.L_x_110:
[----:B------:R-:W-:Y:S01]  /*6d50*/  BAR.SYNC.DEFER_BLOCKING 0x1, 0x80 ;  /* 0x0042000000007b1d */ /* 0x000fe20000010000 */
[----:B------:R-:W-:Y:S01]  /*6d60*/  ISETP.NE.AND P1, PT, R58, RZ, PT ;  /* 0x000000ff3a00720c */ /* 0x000fe20003f25270 */
[----:B------:R-:W-:Y:S01]  /*6d70*/  UISETP.NE.AND UP0, UPT, UR47, URZ, UPT ;  /* 0x000000ff2f00728c */ /* 0x000fe2000bf05270 */
[----:B------:R-:W-:Y:S11]  /*6d80*/  LEA R4, R61, UR44, 0x3 ;  /* 0x0000002c3d047c11 */ /* 0x000ff6000f8e18ff */
[----:B------:R-:W-:Y:S01]  /*6d90*/  @P1 SHF.L.U32 R3, R55, 0x1f, RZ ;  /* 0x0000001f37031819 */ /* 0x000fe200000006ff */
[----:B------:R-:W-:Y:S06]  /*6da0*/  BRA.U !UP0, `(.L_x_112) ;  /* 0x0000000108247547 */ /* 0x000fec000b800000 */
[----:B------:R-:W3:Y:S01]  /*6db0*/  S2R R0, SR_CgaCtaId ;  /* 0x0000000000007919 */ /* 0x000ee20000008800 */
[----:B------:R-:W-:Y:S01]  /*6dc0*/  IMAD.U32 R2, RZ, RZ, UR46 ;  /* 0x0000002eff027e24 */ /* 0x000fe2000f8e00ff */
[----:B------:R-:W-:Y:S04]  /*6dd0*/  UIADD3 UR4, UPT, UPT, UR46, 0x1, URZ ;  /* 0x000000012e047890 */ /* 0x000fe8000fffe0ff */
[----:B------:R-:W-:Y:S01]  /*6de0*/  @P1 LEA R2, R2, UR44, 0x3 ;  /* 0x0000002c02021c11 */ /* 0x000fe2000f8e18ff */
[----:B------:R-:W-:Y:S04]  /*6df0*/  UISETP.NE.AND UP0, UPT, UR4, 0x4, UPT ;  /* 0x000000040400788c */ /* 0x000fe8000bf05270 */
[----:B------:R-:W-:Y:S01]  /*6e00*/  @P1 VIADD R2, R2, 0xa0 ;  /* 0x000000a002021836 */ /* 0x000fe20000000000 */
[----:B------:R-:W-:Y:S04]  /*6e10*/  USEL UR46, UR4, URZ, UP0 ;  /* 0x000000ff042e7287 */ /* 0x000fe80008000000 */
[----:B---3--:R-:W-:Y:S04]  /*6e20*/  @P1 PRMT R0, R0, 0x654, R2 ;  /* 0x0000065400001816 */ /* 0x008fe80000000002 */
[----:B------:R3:W-:Y:S04]  /*6e30*/  @P1 SYNCS.ARRIVE.TRANS64.RED.A1T0 RZ, [R0+URZ], RZ ;  /* 0x000000ff00ff19a7 */ /* 0x0007e800081004ff */
.L_x_112:
[----:B------:R-:W4:Y:S01]  /*6e40*/  @P1 SYNCS.PHASECHK.TRANS64.TRYWAIT P0, [R4+URZ+0x80], R3 ;  /* 0x00008003040015a7 */ /* 0x000f2200080011ff */
[----:B------:R-:W-:Y:S01]  /*6e50*/  BSSY B1, `(.L_x_113) ;  /* 0x0000013000017945 */ /* 0x000fe20003800000 */
[----:B----4-:R-:W-:Y:S03]  /*6e60*/  @P1 SEL R63, RZ, 0x1, !P0 ;  /* 0x00000001ff3f1807 */ /* 0x010fe60004000000 */
[----:B------:R-:W-:Y:S05]  /*6e70*/  @!P1 BRA `(.L_x_114) ;  /* 0x0000000000409947 */ /* 0x000fea0003800000 */
[----:B------:R-:W-:Y:S01]  /*6e80*/  ISETP.NE.AND P1, PT, R64, RZ, PT ;  /* 0x000000ff4000720c */ /* 0x000fe20003f25270 */
[----:B------:R-:W-:Y:S01]  /*6e90*/  BSSY B0, `(.L_x_115) ;  /* 0x0000009000007945 */ /* 0x000fe20003800000 */
[----:B------:R-:W-:Y:S11]  /*6ea0*/  ISETP.NE.AND P0, PT, R63, RZ, PT ;  /* 0x000000ff3f00720c */ /* 0x000ff60003f05270 */
[----:B------:R-:W-:Y:S05]  /*6eb0*/  @P1 IMAD R3, R61, 0x1000, R62 ;  /* 0x000010003d031824 */ /* 0x000fea00078e023e */
[----:B------:R-:W-:Y:S05]  /*6ec0*/  @P1 IADD3 R2, PT, PT, R3, UR44, RZ ;  /* 0x0000002c03021c10 */ /* 0x000fea000fffe0ff */
[----:B------:R-:W-:Y:S01]  /*6ed0*/  @P1 IMAD.IADD R2, R56, 0x1, R2 ;  /* 0x0000000138021824 */ /* 0x000fe200078e0202 */
[----:B------:R-:W-:Y:S06]  /*6ee0*/  @P0 BRA `(.L_x_116) ;  /* 0x00000000000c0947 */ /* 0x000fec0003800000 */
[----:B---3--:R-:W-:Y:S04]  /*6ef0*/  SHF.L.U32 R0, R55, 0x1f, RZ ;  /* 0x0000001f37007819 */ /* 0x008fe800000006ff */
[----:B------:R-:W3:Y:S02]  /*6f00*/  SYNCS.PHASECHK.TRANS64.TRYWAIT P0, [R4+URZ+0x80], R0 ;  /* 0x00008000040075a7 */ /* 0x000ee400080011ff */
[----:B---3--:R-:W-:Y:S05]  /*6f10*/  @!P0 BRA `(.L_x_117) ;  /* 0x0000002800088947 */ /* 0x008fea0003800000 */
.L_x_116:
[----:B------:R-:W-:Y:S05]  /*6f20*/  BSYNC B0 ;  /* 0x0000000000007941 */ /* 0x000fea0003800000 */
.L_x_115:
[----:B------:R-:W-:Y:S02]  /*6f30*/  ISETP.NE.AND P0, PT, R64, RZ, PT ;  /* 0x000000ff4000720c */ /* 0x000fe40003f05270 */
[----:B------:R-:W-:Y:S11]  /*6f40*/  IADD3 R61, PT, PT, R61, 0x1, RZ ;  /* 0x000000013d3d7810 */ /* 0x000ff60007ffe0ff */
[----:B------:R-:W-:Y:S05]  /*6f50*/  @P0 WARPSYNC.ALL ;  /* 0x0000000000000948 */ /* 0x000fea0003800000 */
[----:B------:R4:W1:Y:S04]  /*6f60*/  @P0 LDSM.16.M88.4 R28, [R3+UR44+0x200] ;  /* 0x0002002c031c083b */ /* 0x0008680008000200 */
[----:B------:R4:W1:Y:S02]  /*6f70*/  @P0 LDSM.16.M88.4 R36, [R2+0x200] ;  /* 0x000200000224083b */ /* 0x0008640000000200 */
.L_x_114:
[----:B------:R-:W-:Y:S05]  /*6f80*/  BSYNC B1 ;  /* 0x0000000000017941 */ /* 0x000fea0003800000 */
.L_x_113:
[----:B---3--:R-:W-:Y:S05]  /*6f90*/  VIADD R0, R25, 0x20 ;  /* 0x0000002019007836 */ /* 0x008fea0000000000 */
[----:B------:R-:W-:Y:S04]  /*6fa0*/  SHF.R.U32.HI R0, RZ, 0x15, R0 ;  /* 0x00000015ff007819 */ /* 0x000fe80000011600 */
[----:B------:R-:W-:Y:S11]  /*6fb0*/  LOP3.LUT P0, RZ, R0, 0x3, R46, 0x48, !PT ;  /* 0x0000000300ff7812 */ /* 0x000ff6000780482e */
[----:B------:R-:W-:Y:S02]  /*6fc0*/  @!UPT UIADD3 URZ, UPT, UPT, URZ, URZ, URZ ;  /* 0x000000fffffff290 */ /* 0x000fe4000fffe0ff */
[----:B------:R-:W-:Y:S05]  /*6fd0*/  @!P0 BRA `(.L_x_118) ;  /* 0x0000000000408947 */ /* 0x000fea0003800000 */
[----:B------:R-:W3:Y:S01]  /*6fe0*/  LDCU.64 UR8, c[0x4][0x70] ;  /* 0x01000e00ff0877ac */ /* 0x000ee20008000a00 */
[----:B----4-:R-:W-:Y:S01]  /*6ff0*/  MOV R3, 0x0 ;  /* 0x0000000000037802 */ /* 0x010fe20000000f00 */
[----:B------:R-:W-:Y:S02]  /*7000*/  HFMA2 R12, -RZ, RZ, 0, 5.9604644775390625e-08 ;  /* 0x00000001ff0c7431 */ /* 0x000fe400000001ff */
[----:B-1----:R-:W-:Y:S02]  /*7010*/  IMAD.MOV.U32 R8, RZ, RZ, 0x192 ;  /* 0x00000192ff087424 */ /* 0x002fe400078e00ff */
[----:B------:R-:W-:Y:S01]  /*7020*/  IMAD.MOV.U32 R13, RZ, RZ, RZ ;  /* 0x000000ffff0d7224 */ /* 0x000fe200078e00ff */
[----:B------:R-:W1:Y:S01]  /*7030*/  LDCU.64 UR6, c[0x4][0x78] ;  /* 0x01000f00ff0677ac */ /* 0x000e620008000a00 */
[----:B------:R-:W4:Y:S01]  /*7040*/  LDC.64 R2, c[0x4][R3] ;  /* 0x0100000003027b82 */ /* 0x000f220000000a00 */
[----:B------:R-:W5:Y:S01]  /*7050*/  LDCU.64 UR4, c[0x4][0x10] ;  /* 0x01000200ff0477ac */ /* 0x000f620008000a00 */
[----:B---3--:R-:W-:Y:S01]  /*7060*/  MOV R5, UR9 ;  /* 0x0000000900057c02 */ /* 0x008fe20008000f00 */
[----:B------:R-:W-:Y:S01]  /*7070*/  IMAD.U32 R4, RZ, RZ, UR8 ;  /* 0x00000008ff047e24 */ /* 0x000fe2000f8e00ff */
[----:B-1----:R-:W-:Y:S01]  /*7080*/  MOV R7, UR7 ;  /* 0x0000000700077c02 */ /* 0x002fe20008000f00 */
[----:B------:R-:W-:Y:S01]  /*7090*/  IMAD.U32 R6, RZ, RZ, UR6 ;  /* 0x00000006ff067e24 */ /* 0x000fe2000f8e00ff */
[----:B-----5:R-:W-:Y:S01]  /*70a0*/  MOV R11, UR5 ;  /* 0x00000005000b7c02 */ /* 0x020fe20008000f00 */
[----:B------:R-:W-:Y:S02]  /*70b0*/  IMAD.U32 R10, RZ, RZ, UR4 ;  /* 0x00000004ff0a7e24 */ /* 0x000fe4000f8e00ff */
[----:B------:R-:W-:Y:S07]  /*70c0*/  LEPC R20, `(.L_x_118) ;  /* 0x000000001014794e */ /* 0x000fee0000000000 */
[----:B--2-4-:R-:W-:Y:S05]  /*70d0*/  CALL.ABS.NOINC R2 ;  /* 0x0000000002007343 */ /* 0x014fea0003c00000 */
.L_x_118:
[----:B------:R-:W-:Y:S01]  /*70e0*/  ISETP.NE.AND P6, PT, R58, RZ, PT ;  /* 0x000000ff3a00720c */ /* 0x000fe20003fc5270 */
[----:B------:R-:W-:Y:S05]  /*70f0*/  WARPSYNC.ALL ;  /* 0x0000000000007948 */ /* 0x000fea0003800000 */
[----:B------:R-:W-:Y:S01]  /*7100*/  R2UR UR4, R25 ;  /* 0x00000000190472ca */ /* 0x000fe200000e0000 */
[--C-:B-1--4-:R-:W-:Y:S01]  /*7110*/  HADD2.F32 R3, -RZ, R28.reuse.H0_H0 ;  /* 0x2000001cff037230 */ /* 0x112fe20000004100 */
[----:B------:R-:W1:Y:S01]  /*7120*/  S2R R65, SR_CgaCtaId ;  /* 0x0000000000417919 */ /* 0x000e620000008800 */
[--C-:B------:R-:W-:Y:S01]  /*7130*/  HADD2.F32 R20, -RZ, R29.reuse.H0_H0 ;  /* 0x2000001dff147230 */ /* 0x100fe20000004100 */
[----:B------:R-:W-:Y:S01]  /*7140*/  ISETP.NE.AND P0, PT, R57, RZ, PT ;  /* 0x000000ff3900720c */ /* 0x000fe20003f05270 */
[----:B------:R-:W-:Y:S01]  /*7150*/  HADD2.F32 R21, -RZ, R29.H1_H1 ;  /* 0x3000001dff157230 */ /* 0x000fe20000004100 */
[----:B------:R-:W-:Y:S07]  /*7160*/  BSSY.RECONVERGENT B0, `(.L_x_119) ;  /* 0x0000051000007945 */ /* 0x000fee0003800200 */
[----:B------:R-:W3:Y:S02]  /*7170*/  LDTM.16dp256bit.x4 R4, tmem[UR4+0x20] ;  /* 0x00002004000479ee */ /* 0x000ee40008120000 */
[C---:B---3--:R-:W-:Y:S01]  /*7180*/  FMUL R0, R24.reuse, R4 ;  /* 0x0000000418007220 */ /* 0x048fe20000400000 */
[----:B------:R-:W-:Y:S02]  /*7190*/  HADD2.F32 R4, -RZ, R28.H1_H1 ;  /* 0x3000001cff047230 */ /* 0x000fe40000004100 */
[C---:B------:R-:W-:Y:S01]  /*71a0*/  FMUL R2, R24.reuse, R5 ;  /* 0x0000000518027220 */ /* 0x040fe20000400000 */
[C---:B------:R-:W-:Y:S01]  /*71b0*/  FMUL R7, R24.reuse, R7 ;  /* 0x0000000718077220 */ /* 0x040fe20000400000 */
[C---:B------:R-:W-:Y:S01]  /*71c0*/  FFMA R0, R27.reuse, R3, R0 ;  /* 0x000000031b007223 */ /* 0x040fe20000000000 */
[C---:B------:R-:W-:Y:S01]  /*71d0*/  FMUL R3, R24.reuse, R6 ;  /* 0x0000000618037220 */ /* 0x040fe20000400000 */
[C---:B------:R-:W-:Y:S01]  /*71e0*/  FFMA R2, R27.reuse, R4, R2 ;  /* 0x000000041b027223 */ /* 0x040fe20000000002 */
[C---:B------:R-:W-:Y:S01]  /*71f0*/  FMUL R4, R24.reuse, R8 ;  /* 0x0000000818047220 */ /* 0x040fe20000400000 */
[----:B------:R-:W-:Y:S01]  /*7200*/  FMUL R8, R24, R12 ;  /* 0x0000000c18087220 */ /* 0x000fe20000400000 */
[C---:B------:R-:W-:Y:S01]  /*7210*/  FFMA R3, R27.reuse, R20, R3 ;  /* 0x000000141b037223 */ /* 0x040fe20000000003 */
[----:B------:R-:W-:Y:S01]  /*7220*/  FFMA R7, R27, R21, R7 ;  /* 0x000000151b077223 */ /* 0x000fe20000000007 */
[----:B------:R-:W-:Y:S01]  /*7230*/  F2FP.F16.F32.PACK_AB R32, R2, R0 ;  /* 0x000000000220723e */ /* 0x000fe200000000ff */
[C---:B------:R-:W-:Y:S01]  /*7240*/  FMUL R12, R24.reuse, R16 ;  /* 0x00000010180c7220 */ /* 0x040fe20000400000 */
[--C-:B------:R-:W-:Y:S02]  /*7250*/  HADD2.F32 R16, -RZ, R30.reuse.H0_H0 ;  /* 0x2000001eff107230 */ /* 0x100fe40000004100 */
[C---:B------:R-:W-:Y:S01]  /*7260*/  FMUL R5, R24.reuse, R9 ;  /* 0x0000000918057220 */ /* 0x040fe20000400000 */
[----:B------:R-:W-:Y:S01]  /*7270*/  F2FP.F16.F32.PACK_AB R33, R7, R3 ;  /* 0x000000030721723e */ /* 0x000fe200000000ff */
[----:B------:R-:W-:Y:S02]  /*7280*/  HADD2.F32 R0, -RZ, R30.H1_H1 ;  /* 0x3000001eff007230 */ /* 0x000fe40000004100 */
[C---:B------:R-:W-:Y:S01]  /*7290*/  FMUL R6, R24.reuse, R10 ;  /* 0x0000000a18067220 */ /* 0x040fe20000400000 */
[--C-:B------:R-:W-:Y:S02]  /*72a0*/  HADD2.F32 R2, -RZ, R31.reuse.H0_H0 ;  /* 0x2000001fff027230 */ /* 0x100fe40000004100 */
[C---:B------:R-:W-:Y:S01]  /*72b0*/  FMUL R11, R24.reuse, R11 ;  /* 0x0000000b180b7220 */ /* 0x040fe20000400000 */
[----:B------:R-:W-:Y:S02]  /*72c0*/  HADD2.F32 R3, -RZ, R31.H1_H1 ;  /* 0x3000001fff037230 */ /* 0x000fe40000004100 */
[C---:B------:R-:W-:Y:S01]  /*72d0*/  FFMA R4, R27.reuse, R16, R4 ;  /* 0x000000101b047223 */ /* 0x040fe20000000004 */
[C---:B------:R-:W-:Y:S01]  /*72e0*/  FFMA R5, R27.reuse, R0, R5 ;  /* 0x000000001b057223 */ /* 0x040fe20000000005 */
[C---:B------:R-:W-:Y:S01]  /*72f0*/  FFMA R6, R27.reuse, R2, R6 ;  /* 0x000000021b067223 */ /* 0x040fe20000000006 */
[--C-:B------:R-:W-:Y:S02]  /*7300*/  HADD2.F32 R0, -RZ, R36.reuse.H0_H0 ;  /* 0x20000024ff007230 */ /* 0x100fe40000004100 */
[----:B------:R-:W-:Y:S01]  /*7310*/  FFMA R11, R27, R3, R11 ;  /* 0x000000031b0b7223 */ /* 0x000fe2000000000b */
[----:B------:R-:W-:Y:S01]  /*7320*/  HADD2.F32 R2, -RZ, R36.H1_H1 ;  /* 0x30000024ff027230 */ /* 0x000fe20000004100 */
[----:B------:R-:W-:Y:S01]  /*7330*/  F2FP.F16.F32.PACK_AB R34, R5, R4 ;  /* 0x000000040522723e */ /* 0x000fe200000000ff */
[C---:B------:R-:W-:Y:S01]  /*7340*/  FMUL R9, R24.reuse, R13 ;  /* 0x0000000d18097220 */ /* 0x040fe20000400000 */
[--C-:B------:R-:W-:Y:S01]  /*7350*/  HADD2.F32 R3, -RZ, R37.reuse.H0_H0 ;  /* 0x20000025ff037230 */ /* 0x100fe20000004100 */
[----:B------:R-:W-:Y:S01]  /*7360*/  F2FP.F16.F32.PACK_AB R35, R11, R6 ;  /* 0x000000060b23723e */ /* 0x000fe200000000ff */
[C---:B------:R-:W-:Y:S01]  /*7370*/  FMUL R10, R24.reuse, R14 ;  /* 0x0000000e180a7220 */ /* 0x040fe20000400000 */
[C---:B------:R-:W-:Y:S01]  /*7380*/  FFMA R8, R27.reuse, R0, R8 ;  /* 0x000000001b087223 */ /* 0x040fe20000000008 */
[C---:B------:R-:W-:Y:S01]  /*7390*/  FFMA R9, R27.reuse, R2, R9 ;  /* 0x000000021b097223 */ /* 0x040fe20000000009 */
[----:B------:R-:W-:Y:S01]  /*73a0*/  HADD2.F32 R0, -RZ, R37.H1_H1 ;  /* 0x30000025ff007230 */ /* 0x000fe20000004100 */
[----:B------:R3:W-:Y:S01]  /*73b0*/  STSM.16.M88.4 [R60+0x1200], R32 ;  /* 0x001200203c007844 */ /* 0x0007e20000000200 */
[----:B------:R-:W-:Y:S01]  /*73c0*/  FFMA R10, R27, R3, R10 ;  /* 0x000000031b0a7223 */ /* 0x000fe2000000000a */
[C---:B------:R-:W-:Y:S01]  /*73d0*/  FMUL R15, R24.reuse, R15 ;  /* 0x0000000f180f7220 */ /* 0x040fe20000400000 */
[----:B------:R-:W-:Y:S01]  /*73e0*/  F2FP.F16.F32.PACK_AB R8, R9, R8 ;  /* 0x000000080908723e */ /* 0x000fe200000000ff */
[--C-:B------:R-:W-:Y:S02]  /*73f0*/  HADD2.F32 R2, -RZ, R38.reuse.H0_H0 ;  /* 0x20000026ff027230 */ /* 0x100fe40000004100 */
[C---:B------:R-:W-:Y:S01]  /*7400*/  FMUL R13, R24.reuse, R17 ;  /* 0x00000011180d7220 */ /* 0x040fe20000400000 */
[----:B------:R-:W-:Y:S02]  /*7410*/  HADD2.F32 R3, -RZ, R38.H1_H1 ;  /* 0x30000026ff037230 */ /* 0x000fe40000004100 */
[C---:B------:R-:W-:Y:S01]  /*7420*/  FMUL R14, R24.reuse, R18 ;  /* 0x00000012180e7220 */ /* 0x040fe20000400000 */
[--C-:B------:R-:W-:Y:S02]  /*7430*/  HADD2.F32 R4, -RZ, R39.reuse.H0_H0 ;  /* 0x20000027ff047230 */ /* 0x100fe40000004100 */
[C---:B------:R-:W-:Y:S01]  /*7440*/  FFMA R15, R27.reuse, R0, R15 ;  /* 0x000000001b0f7223 */ /* 0x040fe2000000000f */
[----:B------:R-:W-:Y:S01]  /*7450*/  MOV R0, UR46 ;  /* 0x0000002e00007c02 */ /* 0x000fe20008000f00 */
[----:B------:R-:W-:Y:S02]  /*7460*/  HADD2.F32 R5, -RZ, R39.H1_H1 ;  /* 0x30000027ff057230 */ /* 0x000fe40000004100 */
[----:B------:R-:W-:Y:S01]  /*7470*/  FMUL R19, R24, R19 ;  /* 0x0000001318137220 */ /* 0x000fe20000400000 */
[C---:B------:R-:W-:Y:S01]  /*7480*/  FFMA R12, R27.reuse, R2, R12 ;  /* 0x000000021b0c7223 */ /* 0x040fe2000000000c */
[C---:B------:R-:W-:Y:S01]  /*7490*/  FFMA R13, R27.reuse, R3, R13 ;  /* 0x000000031b0d7223 */ /* 0x040fe2000000000d */
[C---:B------:R-:W-:Y:S01]  /*74a0*/  FFMA R14, R27.reuse, R4, R14 ;  /* 0x000000041b0e7223 */ /* 0x040fe2000000000e */
[----:B------:R-:W-:Y:S01]  /*74b0*/  FFMA R19, R27, R5, R19 ;  /* 0x000000051b137223 */ /* 0x000fe20000000013 */
[----:B------:R-:W-:Y:S02]  /*74c0*/  F2FP.F16.F32.PACK_AB R9, R15, R10 ;  /* 0x0000000a0f09723e */ /* 0x000fe400000000ff */
[----:B------:R-:W-:Y:S02]  /*74d0*/  F2FP.F16.F32.PACK_AB R10, R13, R12 ;  /* 0x0000000c0d0a723e */ /* 0x000fe400000000ff */
[----:B------:R-:W-:Y:S02]  /*74e0*/  F2FP.F16.F32.PACK_AB R11, R19, R14 ;  /* 0x0000000e130b723e */ /* 0x000fe400000000ff */
[----:B------:R-:W-:Y:S02]  /*74f0*/  @P6 LEA R0, R0, UR44, 0x3 ;  /* 0x0000002c00006c11 */ /* 0x000fe4000f8e18ff */
[----:B------:R-:W-:Y:S01]  /*7500*/  LEA R2, R61, UR44, 0x3 ;  /* 0x0000002c3d027c11 */ /* 0x000fe2000f8e18ff */
[----:B------:R3:W-:Y:S01]  /*7510*/  STSM.16.M88.4 [R59+0x1200], R8 ;  /* 0x001200083b007844 */ /* 0x0007e20000000200 */
[----:B------:R-:W-:Y:S02]  /*7520*/  @P6 IADD3 R0, PT, PT, R0, 0xa0, RZ ;  /* 0x000000a000006810 */ /* 0x000fe40007ffe0ff */
[----:B------:R-:W-:Y:S01]  /*7530*/  @P6 SHF.L.U32 R3, R55, 0x1f, RZ ;  /* 0x0000001f37036819 */ /* 0x000fe200000006ff */
[----:B------:R-:W-:Y:S01]  /*7540*/  @!PT LDS RZ, [RZ] ;  /* 0x00000000fffff984 */ /* 0x000fe20000000800 */
[----:B------:R-:W-:Y:S01]  /*7550*/  @!PT LDS RZ, [RZ] ;  /* 0x00000000fffff984 */ /* 0x000fe20000000800 */
[----:B------:R-:W-:Y:S01]  /*7560*/  @!PT LDS RZ, [RZ] ;  /* 0x00000000fffff984 */ /* 0x000fe20000000800 */
[----:B------:R-:W-:Y:S01]  /*7570*/  @!PT LDS RZ, [RZ] ;  /* 0x00000000fffff984 */ /* 0x000fe20000000800 */
[----:B------:R4:W-:Y:S06]  /*7580*/  MEMBAR.ALL.CTA ;  /* 0x0000000000007992 */ /* 0x0009ec0000008000 */
[----:B----4-:R-:W4:Y:S01]  /*7590*/  FENCE.VIEW.ASYNC.S ;  /* 0x00000000000073c6 */ /* 0x010f220000000000 */
[----:B-1----:R-:W-:Y:S01]  /*75a0*/  @P6 PRMT R0, R65, 0x654, R0 ;  /* 0x0000065441006816 */ /* 0x002fe20000000000 */
[----:B----4-:R-:W-:Y:S06]  /*75b0*/  BAR.SYNC.DEFER_BLOCKING 0x1, 0x80 ;  /* 0x0042000000007b1d */ /* 0x010fec0000010000 */
[----:B------:R-:W-:Y:S05]  /*75c0*/  @P0 BRA `(.L_x_120) ;  /* 0x0000000000280947 */ /* 0x000fea0003800000 */
[----:B------:R-:W1:Y:S01]  /*75d0*/  LDCU.64 UR6, c[0x0][0x348] ;  /* 0x00006900ff0677ac */ /* 0x000e620008000a00 */
[----:B------:R-:W-:Y:S02]  /*75e0*/  UIADD3 UR9, UPT, UPT, UR49, 0x20, URZ ;  /* 0x0000002031097890 */ /* 0x000fe4000fffe0ff */
[----:B------:R-:W-:Y:S01]  /*75f0*/  UIADD3 UR8, UPT, UPT, UR44, 0x1200, URZ ;  /* 0x000012002c087890 */ /* 0x000fe2000fffe0ff */
[----:B------:R-:W-:Y:S01]  /*7600*/  UMOV UR10, UR50 ;  /* 0x00000032000a7c82 */ /* 0x000fe20008000000 */
[----:B------:R-:W-:Y:S01]  /*7610*/  UMOV UR11, UR36 ;  /* 0x00000024000b7c82 */ /* 0x000fe20008000000 */
[----:B-1----:R-:W-:Y:S04]  /*7620*/  UIADD3 UR4, UP0, UPT, UR6, 0x680, URZ ;  /* 0x0000068006047890 */ /* 0x002fe8000ff1e0ff */
[----:B------:R-:W-:Y:S09]  /*7630*/  UIADD3.X UR5, UPT, UPT, URZ, UR7, URZ, UP0, !UPT ;  /* 0x00000007ff057290 */ /* 0x000ff200087fe4ff */
[----:B------:R1:W-:Y:S01]  /*7640*/  UTMASTG.3D [UR8], [UR4] ;  /* 0x00000008040073b5 */ /* 0x0003e20008010000 */
[----:B------:R0:W-:Y:S01]  /*7650*/  UTMACMDFLUSH ;  /* 0x00000000000079b7 */ /* 0x0001e20000000000 */
[----:B-1----:R-:W-:Y:S04]  /*7660*/  DEPBAR.LE SB0, 0x1 ;  /* 0x000080400000791a */ /* 0x002fe80000000000 */
.L_x_120:
[----:B------:R-:W-:Y:S05]  /*7670*/  BSYNC.RECONVERGENT B0 ;  /* 0x0000000000007941 */ /* 0x000fea0003800200 */
.L_x_119:
[----:B------:R-:W-:Y:S01]  /*7680*/  BAR.SYNC.DEFER_BLOCKING 0x1, 0x80 ;  /* 0x0042000000007b1d */ /* 0x000fe20000010000 */
[----:B------:R-:W-:Y:S04]  /*7690*/  UIADD3 UR4, UPT, UPT, UR46, 0x1, URZ ;  /* 0x000000012e047890 */ /* 0x000fe8000fffe0ff */
[----:B------:R-:W-:Y:S04]  /*76a0*/  UISETP.NE.AND UP0, UPT, UR4, 0x4, UPT ;  /* 0x000000040400788c */ /* 0x000fe8000bf05270 */
[----:B------:R-:W-:Y:S01]  /*76b0*/  USEL UR45, UR4, URZ, UP0 ;  /* 0x000000ff042d7287 */ /* 0x000fe20008000000 */
[----:B------:R1:W-:Y:S01]  /*76c0*/  @P6 SYNCS.ARRIVE.TRANS64.RED.A1T0 RZ, [R0+URZ], RZ ;  /* 0x000000ff00ff69a7 */ /* 0x0003e200081004ff */
[----:B------:R-:W-:Y:S01]  /*76d0*/  BSSY B1, `(.L_x_121) ;  /* 0x0000014000017945 */ /* 0x000fe20003800000 */
[----:B------:R-:W4:Y:S02]  /*76e0*/  @P6 SYNCS.PHASECHK.TRANS64.TRYWAIT P0, [R2+URZ+0x80], R3 ;  /* 0x00008003020065a7 */ /* 0x000f2400080011ff */
[----:B----4-:R-:W-:Y:S01]  /*76f0*/  @P6 SEL R63, RZ, 0x1, !P0 ;  /* 0x00000001ff3f6807 */ /* 0x010fe20004000000 */
[----:B-1----:R-:W-:Y:S06]  /*7700*/  @!P6 BRA `(.L_x_122) ;  /* 0x000000000040e947 */ /* 0x002fec0003800000 */
[----:B------:R-:W-:Y:S01]  /*7710*/  ISETP.NE.AND P1, PT, R64, RZ, PT ;  /* 0x000000ff4000720c */ /* 0x000fe20003f25270 */
[----:B------:R-:W-:Y:S01]  /*7720*/  BSSY B0, `(.L_x_123) ;  /* 0x0000009000007945 */ /* 0x000fe20003800000 */
[----:B------:R-:W-:Y:S11]  /*7730*/  ISETP.NE.AND P0, PT, R63, RZ, PT ;  /* 0x000000ff3f00720c */ /* 0x000ff60003f05270 */
[----:B------:R-:W-:Y:S05]  /*7740*/  @P1 IMAD R3, R61, 0x1000, R62 ;  /* 0x000010003d031824 */ /* 0x000fea00078e023e */
[----:B------:R-:W-:Y:S05]  /*7750*/  @P1 IADD3 R0, PT, PT, R3, UR44, RZ ;  /* 0x0000002c03001c10 */ /* 0x000fea000fffe0ff */
[----:B------:R-:W-:Y:S01]  /*7760*/  @P1 IMAD.IADD R0, R56, 0x1, R0 ;  /* 0x0000000138001824 */ /* 0x000fe200078e0200 */
[----:B------:R-:W-:Y:S06]  /*7770*/  @P0 BRA `(.L_x_124) ;  /* 0x00000000000c0947 */ /* 0x000fec0003800000 */
[----:B------:R-:W-:Y:S04]  /*7780*/  SHF.L.U32 R4, R55, 0x1f, RZ ;  /* 0x0000001f37047819 */ /* 0x000fe800000006ff */
[----:B------:R-:W1:Y:S02]  /*7790*/  SYNCS.PHASECHK.TRANS64.TRYWAIT P0, [R2+URZ+0x80], R4 ;  /* 0x00008004020075a7 */ /* 0x000e6400080011ff */
[----:B-1----:R-:W-:Y:S05]  /*77a0*/  @!P0 BRA `(.L_x_125) ;  /* 0x0000001c00f88947 */ /* 0x002fea0003800000 */
.L_x_124:
[----:B------:R-:W-:Y:S05]  /*77b0*/  BSYNC B0 ;  /* 0x0000000000007941 */ /* 0x000fea0003800000 */
.L_x_123:
[----:B------:R-:W-:Y:S02]  /*77c0*/  ISETP.NE.AND P0, PT, R64, RZ, PT ;  /* 0x000000ff4000720c */ /* 0x000fe40003f05270 */
[----:B------:R-:W-:Y:S11]  /*77d0*/  IADD3 R61, PT, PT, R61, 0x1, RZ ;  /* 0x000000013d3d7810 */ /* 0x000ff60007ffe0ff */
[----:B------:R-:W-:Y:S05]  /*77e0*/  @P0 WARPSYNC.ALL ;  /* 0x0000000000000948 */ /* 0x000fea0003800000 */
[----:B------:R4:W1:Y:S04]  /*77f0*/  @P0 LDSM.16.M88.4 R28, [R3+UR44+0x200] ;  /* 0x0002002c031c083b */ /* 0x0008680008000200 */
[----:B------:R4:W1:Y:S02]  /*7800*/  @P0 LDSM.16.M88.4 R36, [R0+0x200] ;  /* 0x000200000024083b */ /* 0x0008640000000200 */
.L_x_122:
[----:B------:R-:W-:Y:S05]  /*7810*/  BSYNC B1 ;  /* 0x0000000000017941 */ /* 0x000fea0003800000 */
.L_x_121:
[----:B----4-:R-:W-:Y:S05]  /*7820*/  VIADD R0, R25, 0x40 ;  /* 0x0000004019007836 */ /* 0x010fea0000000000 */
[----:B------:R-:W-:Y:S04]  /*7830*/  SHF.R.U32.HI R0, RZ, 0x15, R0 ;  /* 0x00000015ff007819 */ /* 0x000fe80000011600 */
[----:B------:R-:W-:Y:S11]  /*7840*/  LOP3.LUT P0, RZ, R0, 0x3, R46, 0x48, !PT ;  /* 0x0000000300ff7812 */ /* 0x000ff6000780482e */
[----:B------:R-:W-:Y:S02]  /*7850*/  @!UPT UIADD3 URZ, UPT, UPT, URZ, URZ, URZ ;  /* 0x000000fffffff290 */ /* 0x000fe4000fffe0ff */
[----:B------:R-:W-:Y:S05]  /*7860*/  @!P0 BRA `(.L_x_126) ;  /* 0x0000000000408947 */ /* 0x000fea0003800000 */
[----:B------:R-:W4:Y:S01]  /*7870*/  LDCU.64 UR8, c[0x4][0x70] ;  /* 0x01000e00ff0877ac */ /* 0x000f220008000a00 */
[----:B------:R-:W-:Y:S01]  /*7880*/  MOV R3, 0x0 ;  /* 0x0000000000037802 */ /* 0x000fe20000000f00 */
[----:B------:R-:W-:Y:S02]  /*7890*/  HFMA2 R12, -RZ, RZ, 0, 5.9604644775390625e-08 ;  /* 0x00000001ff0c7431 */ /* 0x000fe400000001ff */
[----:B---3--:R-:W-:Y:S02]  /*78a0*/  IMAD.MOV.U32 R8, RZ, RZ, 0x192 ;  /* 0x00000192ff087424 */ /* 0x008fe400078e00ff */
[----:B------:R-:W-:Y:S01]  /*78b0*/  IMAD.MOV.U32 R13, RZ, RZ, RZ ;  /* 0x000000ffff0d7224 */ /* 0x000fe200078e00ff */
[----:B------:R-:W3:Y:S01]  /*78c0*/  LDCU.64 UR6, c[0x4][0x78] ;  /* 0x01000f00ff0677ac */ /* 0x000ee20008000a00 */
[----:B-1----:R-:W1:Y:S01]  /*78d0*/  LDC.64 R2, c[0x4][R3] ;  /* 0x0100000003027b82 */ /* 0x002e620000000a00 */
[----:B------:R-:W5:Y:S01]  /*78e0*/  LDCU.64 UR4, c[0x4][0x10] ;  /* 0x01000200ff0477ac */ /* 0x000f620008000a00 */
[----:B----4-:R-:W-:Y:S01]  /*78f0*/  MOV R5, UR9 ;  /* 0x0000000900057c02 */ /* 0x010fe20008000f00 */
[----:B------:R-:W-:Y:S01]  /*7900*/  IMAD.U32 R4, RZ, RZ, UR8 ;  /* 0x00000008ff047e24 */ /* 0x000fe2000f8e00ff */
[----:B---3--:R-:W-:Y:S01]  /*7910*/  MOV R7, UR7 ;  /* 0x0000000700077c02 */ /* 0x008fe20008000f00 */
[----:B------:R-:W-:Y:S01]  /*7920*/  IMAD.U32 R6, RZ, RZ, UR6 ;  /* 0x00000006ff067e24 */ /* 0x000fe2000f8e00ff */
[----:B-----5:R-:W-:Y:S01]  /*7930*/  MOV R11, UR5 ;  /* 0x00000005000b7c02 */ /* 0x020fe20008000f00 */
[----:B------:R-:W-:Y:S02]  /*7940*/  IMAD.U32 R10, RZ, RZ, UR4 ;  /* 0x00000004ff0a7e24 */ /* 0x000fe4000f8e00ff */
[----:B------:R-:W-:Y:S07]  /*7950*/  LEPC R20, `(.L_x_126) ;  /* 0x000000001014794e */ /* 0x000fee0000000000 */
[----:B-12---:R-:W-:Y:S05]  /*7960*/  CALL.ABS.NOINC R2 ;  /* 0x0000000002007343 */ /* 0x006fea0003c00000 */
.L_x_126:
[----:B------:R-:W-:Y:S01]  /*7970*/  ISETP.NE.AND P6, PT, R58, RZ, PT ;  /* 0x000000ff3a00720c */ /* 0x000fe20003fc5270 */
[----:B------:R-:W-:Y:S05]  /*7980*/  WARPSYNC.ALL ;  /* 0x0000000000007948 */ /* 0x000fea0003800000 */
[----:B------:R-:W-:Y:S01]  /*7990*/  R2UR UR4, R25 ;  /* 0x00000000190472ca */ /* 0x000fe200000e0000 */
[--C-:B-1----:R-:W-:Y:S01]  /*79a0*/  HADD2.F32 R3, -RZ, R28.reuse.H0_H0 ;  /* 0x2000001cff037230 */ /* 0x102fe20000004100 */
[----:B------:R-:W-:Y:S01]  /*79b0*/  ISETP.NE.AND P0, PT, R57, RZ, PT ;  /* 0x000000ff3900720c */ /* 0x000fe20003f05270 */
[--C-:B------:R-:W-:Y:S01]  /*79c0*/  HADD2.F32 R20, -RZ, R29.reuse.H0_H0 ;  /* 0x2000001dff147230 */ /* 0x100fe20000004100 */
[----:B------:R-:W-:Y:S01]  /*79d0*/  BSSY.RECONVERGENT B0, `(.L_x_127) ;  /* 0x0000052000007945 */ /* 0x000fe20003800200 */
[----:B------:R-:W-:Y:S08]  /*79e0*/  HADD2.F32 R21, -RZ, R29.H1_H1 ;  /* 0x3000001dff157230 */ /* 0x000ff00000004100 */
[----:B---3--:R-:W1:Y:S02]  /*79f0*/  LDTM.16dp256bit.x4 R4, tmem[UR4+0x40] ;  /* 0x00004004000479ee */ /* 0x008e640008120000 */
[C---:B-1----:R-:W-:Y:S01]  /*7a00*/  FMUL R0, R24.reuse, R4 ;  /* 0x0000000418007220 */ /* 0x042fe20000400000 */
[----:B------:R-:W-:Y:S02]  /*7a10*/  HADD2.F32 R4, -RZ, R28.H1_H1 ;  /* 0x3000001cff047230 */ /* 0x000fe40000004100 */
[C---:B------:R-:W-:Y:S01]  /*7a20*/  FMUL R2, R24.reuse, R5 ;  /* 0x0000000518027220 */ /* 0x040fe20000400000 */
[C---:B------:R-:W-:Y:S01]  /*7a30*/  FMUL R7, R24.reuse, R7 ;  /* 0x0000000718077220 */ /* 0x040fe20000400000 */
[C---:B------:R-:W-:Y:S01]  /*7a40*/  FFMA R0, R27.reuse, R3, R0 ;  /* 0x000000031b007223 */ /* 0x040fe20000000000 */
[C---:B------:R-:W-:Y:S01]  /*7a50*/  FMUL R3, R24.reuse, R6 ;  /* 0x0000000618037220 */ /* 0x040fe20000400000 */
[C---:B------:R-:W-:Y:S01]  /*7a60*/  FFMA R2, R27.reuse, R4, R2 ;  /* 0x000000041b027223 */ /* 0x040fe20000000002 */
[C---:B------:R-:W-:Y:S01]  /*7a70*/  FMUL R4, R24.reuse, R8 ;  /* 0x0000000818047220 */ /* 0x040fe20000400000 */
[C---:B------:R-:W-:Y:S01]  /*7a80*/  FMUL R8, R24.reuse, R12 ;  /* 0x0000000c18087220 */ /* 0x040fe20000400000 */
[----:B------:R-:W-:Y:S01]  /*7a90*/  FMUL R12, R24, R16 ;  /* 0x00000010180c7220 */ /* 0x000fe20000400000 */
[C---:B------:R-:W-:Y:S01]  /*7aa0*/  FFMA R3, R27.reuse, R20, R3 ;  /* 0x000000141b037223 */ /* 0x040fe20000000003 */
[----:B------:R-:W-:Y:S01]  /*7ab0*/  F2FP.F16.F32.PACK_AB R32, R2, R0 ;  /* 0x000000000220723e */ /* 0x000fe200000000ff */
[--C-:B------:R-:W-:Y:S02]  /*7ac0*/  HADD2.F32 R16, -RZ, R30.reuse.H0_H0 ;  /* 0x2000001eff107230 */ /* 0x100fe40000004100 */
[C---:B------:R-:W-:Y:S01]  /*7ad0*/  FMUL R5, R24.reuse, R9 ;  /* 0x0000000918057220 */ /* 0x040fe20000400000 */
[----:B------:R-:W-:Y:S02]  /*7ae0*/  HADD2.F32 R0, -RZ, R30.H1_H1 ;  /* 0x3000001eff007230 */ /* 0x000fe40000004100 */
[C---:B------:R-:W-:Y:S01]  /*7af0*/  FFMA R7, R27.reuse, R21, R7 ;  /* 0x000000151b077223 */ /* 0x040fe20000000007 */
[--C-:B------:R-:W-:Y:S02]  /*7b00*/  HADD2.F32 R2, -RZ, R31.reuse.H0_H0 ;  /* 0x2000001fff027230 */ /* 0x100fe40000004100 */
[C---:B------:R-:W-:Y:S01]  /*7b10*/  FMUL R6, R24.reuse, R10 ;  /* 0x0000000a18067220 */ /* 0x040fe20000400000 */
[C---:B------:R-:W-:Y:S01]  /*7b20*/  FFMA R4, R27.reuse, R16, R4 ;  /* 0x000000101b047223 */ /* 0x040fe20000000004 */
[----:B------:R-:W-:Y:S01]  /*7b30*/  FFMA R5, R27, R0, R5 ;  /* 0x000000001b057223 */ /* 0x000fe20000000005 */
[----:B------:R-:W-:Y:S01]  /*7b40*/  F2FP.F16.F32.PACK_AB R33, R7, R3 ;  /* 0x000000030721723e */ /* 0x000fe200000000ff */
[----:B------:R-:W-:Y:S02]  /*7b50*/  HADD2.F32 R16, -RZ, R31.H1_H1 ;  /* 0x3000001fff107230 */ /* 0x000fe40000004100 */
        /* <DEDUP_REMOVED lines=9> */
[C---:B------:R-:W-:Y:S01]  /*7bf0*/  FFMA R8, R27.reuse, R0, R8 ;  /* 0x000000001b087223 */ /* 0x040fe20000000008 */
[C---:B------:R-:W-:Y:S01]  /*7c00*/  FFMA R9, R27.reuse, R2, R9 ;  /* 0x000000021b097223 */ /* 0x040fe20000000009 */
[----:B------:R-:W-:Y:S02]  /*7c10*/  HADD2.F32 R0, -RZ, R37.H1_H1 ;  /* 0x30000025ff007230 */ /* 0x000fe40000004100 */
[----:B------:R-:W-:Y:S01]  /*7c20*/  FFMA R10, R27, R3, R10 ;  /* 0x000000031b0a7223 */ /* 0x000fe2000000000a */
[----:B------:R-:W-:Y:S01]  /*7c30*/  F2FP.F16.F32.PACK_AB R35, R11, R6 ;  /* 0x000000060b23723e */ /* 0x000fe200000000ff */
[C---:B------:R-:W-:Y:S01]  /*7c40*/  FMUL R15, R24.reuse, R15 ;  /* 0x0000000f180f7220 */ /* 0x040fe20000400000 */
[--C-:B------:R-:W-:Y:S02]  /*7c50*/  HADD2.F32 R2, -RZ, R38.reuse.H0_H0 ;  /* 0x20000026ff027230 */ /* 0x100fe40000004100 */
[C---:B------:R-:W-:Y:S01]  /*7c60*/  FMUL R13, R24.reuse, R17 ;  /* 0x00000011180d7220 */ /* 0x040fe20000400000 */
[----:B------:R-:W-:Y:S01]  /*7c70*/  HADD2.F32 R3, -RZ, R38.H1_H1 ;  /* 0x30000026ff037230 */ /* 0x000fe20000004100 */
[----:B------:R1:W-:Y:S01]  /*7c80*/  STSM.16.M88.4 [R60+0x2200], R32 ;  /* 0x002200203c007844 */ /* 0x0003e20000000200 */
[----:B------:R-:W-:Y:S01]  /*7c90*/  F2FP.F16.F32.PACK_AB R8, R9, R8 ;  /* 0x000000080908723e */ /* 0x000fe200000000ff */
[--C-:B------:R-:W-:Y:S02]  /*7ca0*/  HADD2.F32 R4, -RZ, R39.reuse.H0_H0 ;  /* 0x20000027ff047230 */ /* 0x100fe40000004100 */
[C---:B------:R-:W-:Y:S01]  /*7cb0*/  FMUL R14, R24.reuse, R18 ;  /* 0x00000012180e7220 */ /* 0x040fe20000400000 */
[----:B------:R-:W-:Y:S02]  /*7cc0*/  HADD2.F32 R5, -RZ, R39.H1_H1 ;  /* 0x30000027ff057230 */ /* 0x000fe40000004100 */
[C---:B------:R-:W-:Y:S01]  /*7cd0*/  FFMA R15, R27.reuse, R0, R15 ;  /* 0x000000001b0f7223 */ /* 0x040fe2000000000f */
[----:B------:R-:W-:Y:S01]  /*7ce0*/  MOV R0, UR45 ;  /* 0x0000002d00007c02 */ /* 0x000fe20008000f00 */
        /* <DEDUP_REMOVED lines=18> */
[----:B---3--:R-:W3:Y:S01]  /*7e10*/  FENCE.VIEW.ASYNC.S ;  /* 0x00000000000073c6 */ /* 0x008ee20000000000 */
[----:B------:R-:W-:Y:S01]  /*7e20*/  @P6 PRMT R0, R65, 0x654, R0 ;  /* 0x0000065441006816 */ /* 0x000fe20000000000 */
[----:B---3--:R-:W-:Y:S06]  /*7e30*/  BAR.SYNC.DEFER_BLOCKING 0x1, 0x80 ;  /* 0x0042000000007b1d */ /* 0x008fec0000010000 */
[----:B------:R-:W-:Y:S05]  /*7e40*/  @P0 BRA `(.L_x_128) ;  /* 0x0000000000280947 */ /* 0x000fea0003800000 */
[----:B------:R-:W3:Y:S01]  /*7e50*/  LDCU.64 UR6, c[0x0][0x348] ;  /* 0x00006900ff0677ac */ /* 0x000ee20008000a00 */
[----:B------:R-:W-:Y:S02]  /*7e60*/  UIADD3 UR9, UPT, UPT, UR49, 0x40, URZ ;  /* 0x0000004031097890 */ /* 0x000fe4000fffe0ff */
[----:B------:R-:W-:Y:S01]  /*7e70*/  UIADD3 UR8, UPT, UPT, UR44, 0x2200, URZ ;  /* 0x000022002c087890 */ /* 0x000fe2000fffe0ff */
[----:B------:R-:W-:Y:S01]  /*7e80*/  UMOV UR10, UR50 ;  /* 0x00000032000a7c82 */ /* 0x000fe20008000000 */
[----:B------:R-:W-:Y:S01]  /*7e90*/  UMOV UR11, UR36 ;  /* 0x00000024000b7c82 */ /* 0x000fe20008000000 */
[----:B---3--:R-:W-:Y:S04]  /*7ea0*/  UIADD3 UR4, UP0, UPT, UR6, 0x680, URZ ;  /* 0x0000068006047890 */ /* 0x008fe8000ff1e0ff */
[----:B------:R-:W-:Y:S09]  /*7eb0*/  UIADD3.X UR5, UPT, UPT, URZ, UR7, URZ, UP0, !UPT ;  /* 0x00000007ff057290 */ /* 0x000ff200087fe4ff */
[----:B------:R3:W-:Y:S01]  /*7ec0*/  UTMASTG.3D [UR8], [UR4] ;  /* 0x00000008040073b5 */ /* 0x0007e20008010000 */
[----:B------:R0:W-:Y:S01]  /*7ed0*/  UTMACMDFLUSH ;  /* 0x00000000000079b7 */ /* 0x0001e20000000000 */
[----:B---3--:R-:W-:Y:S04]  /*7ee0*/  DEPBAR.LE SB0, 0x1 ;  /* 0x000080400000791a */ /* 0x008fe80000000000 */
.L_x_128:
[----:B------:R-:W-:Y:S05]  /*7ef0*/  BSYNC.RECONVERGENT B0 ;  /* 0x0000000000007941 */ /* 0x000fea0003800200 */
.L_x_127:
        /* <DEDUP_REMOVED lines=8> */
[----:B---3--:R-:W-:Y:S06]  /*7f80*/  @!P6 BRA `(.L_x_130) ;  /* 0x000000000040e947 */ /* 0x008fec0003800000 */
        /* <DEDUP_REMOVED lines=8> */
[----:B------:R-:W3:Y:S02]  /*8010*/  SYNCS.PHASECHK.TRANS64.TRYWAIT P0, [R3+URZ+0x80], R0 ;  /* 0x00008000030075a7 */ /* 0x000ee400080011ff */
[----:B---3--:R-:W-:Y:S05]  /*8020*/  @!P0 BRA `(.L_x_133) ;  /* 0x0000001400ec8947 */ /* 0x008fea0003800000 */
.L_x_132:
[----:B------:R-:W-:Y:S05]  /*8030*/  BSYNC B0 ;  /* 0x0000000000007941 */ /* 0x000fea0003800000 */
.L_x_131:
[----:B------:R-:W-:Y:S11]  /*8040*/  ISETP.NE.AND P0, PT, R64, RZ, PT ;  /* 0x000000ff4000720c */ /* 0x000ff60003f05270 */
[----:B------:R-:W-:Y:S02]  /*8050*/  @!UPT UIADD3 URZ, UPT, UPT, URZ, URZ, URZ ;  /* 0x000000fffffff290 */ /* 0x000fe4000fffe0ff */
[----:B------:R-:W-:Y:S05]  /*8060*/  @P0 WARPSYNC.ALL ;  /* 0x0000000000000948 */ /* 0x000fea0003800000 */
[----:B------:R4:W1:Y:S04]  /*8070*/  @P0 LDSM.16.M88.4 R28, [R61+UR44+0x200] ;  /* 0x0002002c3d1c083b */ /* 0x0008680008000200 */
[----:B------:R4:W1:Y:S02]  /*8080*/  @P0 LDSM.16.M88.4 R36, [R2+0x200] ;  /* 0x000200000224083b */ /* 0x0008640000000200 */
.L_x_130:
[----:B------:R-:W-:Y:S05]  /*8090*/  BSYNC B1 ;  /* 0x0000000000017941 */ /* 0x000fea0003800000 */
.L_x_129:
[----:B---3--:R-:W-:Y:S05]  /*80a0*/  VIADD R0, R25, 0x60 ;  /* 0x0000006019007836 */ /* 0x008fea0000000000 */
[----:B------:R-:W-:Y:S04]  /*80b0*/  SHF.R.U32.HI R0, RZ, 0x15, R0 ;  /* 0x00000015ff007819 */ /* 0x000fe80000011600 */
[----:B------:R-:W-:Y:S11]  /*80c0*/  LOP3.LUT P0, RZ, R0, 0x3, R46, 0x48, !PT ;  /* 0x0000000300ff7812 */ /* 0x000ff6000780482e */
[----:B------:R-:W-:Y:S02]  /*80d0*/  @!UPT UIADD3 URZ, UPT, UPT, URZ, URZ, URZ ;  /* 0x000000fffffff290 */ /* 0x000fe4000fffe0ff */
[----:B------:R-:W-:Y:S05]  /*80e0*/  @!P0 BRA `(.L_x_134) ;  /* 0x0000000000408947 */ /* 0x000fea0003800000 */
[----:B------:R-:W3:Y:S01]  /*80f0*/  LDCU.64 UR8, c[0x4][0x70] ;  /* 0x01000e00ff0877ac */ /* 0x000ee20008000a00 */
[----:B------:R-:W-:Y:S01]  /*8100*/  MOV R3, 0x0 ;  /* 0x0000000000037802 */ /* 0x000fe20000000f00 */
[----:B------:R-:W-:Y:S02]  /*8110*/  HFMA2 R12, -RZ, RZ, 0, 5.9604644775390625e-08 ;  /* 0x00000001ff0c7431 */ /* 0x000fe400000001ff */
[----:B-1----:R-:W-:Y:S02]  /*8120*/  IMAD.MOV.U32 R8, RZ, RZ, 0x192 ;  /* 0x00000192ff087424 */ /* 0x002fe400078e00ff */
[----:B------:R-:W-:Y:S01]  /*8130*/  IMAD.MOV.U32 R13, RZ, RZ, RZ ;  /* 0x000000ffff0d7224 */ /* 0x000fe200078e00ff */
[----:B------:R-:W1:Y:S01]  /*8140*/  LDCU.64 UR6, c[0x4][0x78] ;  /* 0x01000f00ff0677ac */ /* 0x000e620008000a00 */
[----:B----4-:R-:W4:Y:S01]  /*8150*/  LDC.64 R2, c[0x4][R3] ;  /* 0x0100000003027b82 */ /* 0x010f220000000a00 */
        /* <DEDUP_REMOVED lines=9> */
.L_x_134:
[----:B------:R-:W-:Y:S01]  /*81f0*/  ISETP.NE.AND P0, PT, R57, RZ, PT ;  /* 0x000000ff3900720c */ /* 0x000fe20003f05270 */
[----:B------:R-:W-:Y:S05]  /*8200*/  WARPSYNC.ALL ;  /* 0x0000000000007948 */ /* 0x000fea0003800000 */
[----:B------:R-:W-:Y:S01]  /*8210*/  R2UR UR4, R25 ;  /* 0x00000000190472ca */ /* 0x000fe200000e0000 */
[----:B------:R-:W3:Y:S01]  /*8220*/  S2UR UR5, SR_CgaCtaId ;  /* 0x00000000000579c3 */ /* 0x000ee20000008800 */
[--C-:B-1----:R-:W-:Y:S01]  /*8230*/  HADD2.F32 R0, -RZ, R28.reuse.H0_H0 ;  /* 0x2000001cff007230 */ /* 0x102fe20000004100 */
[----:B------:R-:W-:Y:S01]  /*8240*/  BSSY.RECONVERGENT B0, `(.L_x_135) ;  /* 0x0000052000007945 */ /* 0x000fe20003800200 */
[----:B----4-:R-:W-:Y:S02]  /*8250*/  HADD2.F32 R2, -RZ, R28.H1_H1 ;  /* 0x3000001cff027230 */ /* 0x010fe40000004100 */
[--C-:B------:R-:W-:Y:S02]  /*8260*/  HADD2.F32 R3, -RZ, R29.reuse.H0_H0 ;  /* 0x2000001dff037230 */ /* 0x100fe40000004100 */
[----:B------:R-:W-:Y:S02]  /*8270*/  HADD2.F32 R20, -RZ, R29.H1_H1 ;  /* 0x3000001dff147230 */ /* 0x000fe40000004100 */
[--C-:B------:R-:W-:Y:S02]  /*8280*/  HADD2.F32 R21, -RZ, R30.reuse.H0_H0 ;  /* 0x2000001eff157230 */ /* 0x100fe40000004100 */
[----:B------:R-:W-:Y:S01]  /*8290*/  HADD2.F32 R25, -RZ, R30.H1_H1 ;  /* 0x3000001eff197230 */ /* 0x000fe20000004100 */
[----:B------:R-:W1:Y:S01]  /*82a0*/  LDTM.16dp256bit.x4 R4, tmem[UR4+0x60] ;  /* 0x00006004000479ee */ /* 0x000e620008120000 */
[----:B------:R-:W-:Y:S01]  /*82b0*/  R2UR UR4, R26 ;  /* 0x000000001a0472ca */ /* 0x000fe200000e0000 */
[----:B------:R-:W-:Y:S01]  /*82c0*/  NOP ;  /* 0x0000000000007918 */ /* 0x000fe20000000000 */
[--C-:B------:R-:W-:Y:S02]  /*82d0*/  HADD2.F32 R26, -RZ, R31.reuse.H0_H0 ;  /* 0x2000001fff1a7230 */ /* 0x100fe40000004100 */
[----:B------:R-:W-:Y:S02]  /*82e0*/  HADD2.F32 R28, -RZ, R31.H1_H1 ;  /* 0x3000001fff1c7230 */ /* 0x000fe40000004100 */
[--C-:B------:R-:W-:Y:S02]  /*82f0*/  HADD2.F32 R29, -RZ, R36.reuse.H0_H0 ;  /* 0x20000024ff1d7230 */ /* 0x100fe40000004100 */
[----:B------:R-:W-:Y:S02]  /*8300*/  HADD2.F32 R30, -RZ, R36.H1_H1 ;  /* 0x30000024ff1e7230 */ /* 0x000fe40000004100 */
[--C-:B------:R-:W-:Y:S02]  /*8310*/  HADD2.F32 R31, -RZ, R37.reuse.H0_H0 ;  /* 0x20000025ff1f7230 */ /* 0x100fe40000004100 */
[----:B------:R-:W-:Y:S01]  /*8320*/  HADD2.F32 R32, -RZ, R37.H1_H1 ;  /* 0x30000025ff207230 */ /* 0x000fe20000004100 */
[----:B------:R-:W-:Y:S01]  /*8330*/  UIADD3 UR4, UPT, UPT, UR4, 0x110, URZ ;  /* 0x0000011004047890 */ /* 0x000fe2000fffe0ff */
[--C-:B------:R-:W-:Y:S02]  /*8340*/  HADD2.F32 R33, -RZ, R38.reuse.H0_H0 ;  /* 0x20000026ff217230 */ /* 0x100fe40000004100 */
[----:B------:R-:W-:Y:S02]  /*8350*/  HADD2.F32 R34, -RZ, R38.H1_H1 ;  /* 0x30000026ff227230 */ /* 0x000fe40000004100 */
[--C-:B------:R-:W-:Y:S02]  /*8360*/  HADD2.F32 R35, -RZ, R39.reuse.H0_H0 ;  /* 0x20000027ff237230 */ /* 0x100fe40000004100 */
[----:B------:R-:W-:Y:S02]  /*8370*/  HADD2.F32 R36, -RZ, R39.H1_H1 ;  /* 0x30000027ff247230 */ /* 0x000fe40000004100 */
[C---:B-1----:R-:W-:Y:S01]  /*8380*/  FMUL R4, R24.reuse, R4 ;  /* 0x0000000418047220 */ /* 0x042fe20000400000 */
[----:B---3--:R-:W-:Y:S01]  /*8390*/  UPRMT UR4, UR5, 0x654, UR4 ;  /* 0x0000065405047896 */ /* 0x008fe20008000004 */
[C---:B------:R-:W-:Y:S01]  /*83a0*/  FMUL R5, R24.reuse, R5 ;  /* 0x0000000518057220 */ /* 0x040fe20000400000 */
[C---:B------:R-:W-:Y:S01]  /*83b0*/  FMUL R6, R24.reuse, R6 ;  /* 0x0000000618067220 */ /* 0x040fe20000400000 */
[C---:B------:R-:W-:Y:S01]  /*83c0*/  FFMA R4, R27.reuse, R0, R4 ;  /* 0x000000001b047223 */ /* 0x040fe20000000004 */
[C---:B------:R-:W-:Y:S01]  /*83d0*/  FMUL R7, R24.reuse, R7 ;  /* 0x0000000718077220 */ /* 0x040fe20000400000 */
[C---:B------:R-:W-:Y:S01]  /*83e0*/  FFMA R5, R27.reuse, R2, R5 ;  /* 0x000000021b057223 */ /* 0x040fe20000000005 */
[C---:B------:R-:W-:Y:S01]  /*83f0*/  FFMA R6, R27.reuse, R3, R6 ;  /* 0x000000031b067223 */ /* 0x040fe20000000006 */
[C---:B------:R-:W-:Y:S01]  /*8400*/  FMUL R8, R24.reuse, R8 ;  /* 0x0000000818087220 */ /* 0x040fe20000400000 */
[----:B------:R-:W-:Y:S01]  /*8410*/  FFMA R7, R27, R20, R7 ;  /* 0x000000141b077223 */ /* 0x000fe20000000007 */
[----:B------:R-:W-:Y:S01]  /*8420*/  SYNCS.ARRIVE.TRANS64.RED.A1T0 RZ, [UR4], RZ ;  /* 0x000000ffffff79a7 */ /* 0x000fe20008100404 */
[----:B------:R-:W-:Y:S01]  /*8430*/  F2FP.F16.F32.PACK_AB R4, R5, R4 ;  /* 0x000000040504723e */ /* 0x000fe200000000ff */
[----:B------:R-:W-:Y:S01]  /*8440*/  FFMA R8, R27, R21, R8 ;  /* 0x000000151b087223 */ /* 0x000fe20000000008 */
[C---:B------:R-:W-:Y:S01]  /*8450*/  FMUL R9, R24.reuse, R9 ;  /* 0x0000000918097220 */ /* 0x040fe20000400000 */
[----:B------:R-:W-:Y:S01]  /*8460*/  F2FP.F16.F32.PACK_AB R5, R7, R6 ;  /* 0x000000060705723e */ /* 0x000fe200000000ff */
[C---:B------:R-:W-:Y:S01]  /*8470*/  FMUL R0, R24.reuse, R10 ;  /* 0x0000000a18007220 */ /* 0x040fe20000400000 */
[C---:B------:R-:W-:Y:S01]  /*8480*/  FMUL R2, R24.reuse, R11 ;  /* 0x0000000b18027220 */ /* 0x040fe20000400000 */
[C---:B------:R-:W-:Y:S01]  /*8490*/  FMUL R3, R24.reuse, R12 ;  /* 0x0000000c18037220 */ /* 0x040fe20000400000 */
[C---:B------:R-:W-:Y:S01]  /*84a0*/  FFMA R9, R27.reuse, R25, R9 ;  /* 0x000000191b097223 */ /* 0x040fe20000000009 */
[C---:B------:R-:W-:Y:S01]  /*84b0*/  FMUL R10, R24.reuse, R13 ;  /* 0x0000000d180a7220 */ /* 0x040fe20000400000 */
[C---:B------:R-:W-:Y:S01]  /*84c0*/  FFMA R0, R27.reuse, R26, R0 ;  /* 0x0000001a1b007223 */ /* 0x040fe20000000000 */
[C---:B------:R-:W-:Y:S01]  /*84d0*/  FMUL R11, R24.reuse, R14 ;  /* 0x0000000e180b7220 */ /* 0x040fe20000400000 */
[C---:B------:R-:W-:Y:S01]  /*84e0*/  FFMA R2, R27.reuse, R28, R2 ;  /* 0x0000001c1b027223 */ /* 0x040fe20000000002 */
[C---:B------:R-:W-:Y:S01]  /*84f0*/  FMUL R15, R24.reuse, R15 ;  /* 0x0000000f180f7220 */ /* 0x040fe20000400000 */
[C---:B------:R-:W-:Y:S01]  /*8500*/  FMUL R12, R24.reuse, R16 ;  /* 0x00000010180c7220 */ /* 0x040fe20000400000 */
[C---:B------:R-:W-:Y:S01]  /*8510*/  FFMA R3, R27.reuse, R29, R3 ;  /* 0x0000001d1b037223 */ /* 0x040fe20000000003 */
[C---:B------:R-:W-:Y:S01]  /*8520*/  FMUL R13, R24.reuse, R17 ;  /* 0x00000011180d7220 */ /* 0x040fe20000400000 */
[C---:B------:R-:W-:Y:S01]  /*8530*/  FFMA R10, R27.reuse, R30, R10 ;  /* 0x0000001e1b0a7223 */ /* 0x040fe2000000000a */
[C---:B------:R-:W-:Y:S01]  /*8540*/  FMUL R14, R24.reuse, R18 ;  /* 0x00000012180e7220 */ /* 0x040fe20000400000 */
[C---:B------:R-:W-:Y:S01]  /*8550*/  FFMA R11, R27.reuse, R31, R11 ;  /* 0x0000001f1b0b7223 */ /* 0x040fe2000000000b */
        /* <DEDUP_REMOVED lines=32> */
.L_x_136:
[----:B------:R-:W-:Y:S05]  /*8760*/  BSYNC.RECONVERGENT B0 ;  /* 0x0000000000007941 */ /* 0x000fea0003800200 */
.L_x_135:
[----:B------:R-:W-:Y:S01]  /*8770*/  BAR.SYNC.DEFER_BLOCKING 0x1, 0x80 ;  /* 0x0042000000007b1d */ /* 0x000fe20000010000 */
[----:B------:R-:W-:Y:S01]  /*8780*/  UISETP.NE.AND UP0, UPT, UR47, -0x4, UPT ;  /* 0xfffffffc2f00788c */ /* 0x000fe2000bf05270 */
[----:B------:R-:W-:Y:S08]  /*8790*/  IADD3 R22, PT, PT, R22, 0x1, RZ ;  /* 0x0000000116167810 */ /* 0x000ff00007ffe0ff */
[----:B------:R-:W-:Y:S05]  /*87a0*/  BRA.U !UP0, `(.L_x_137) ;  /* 0x0000000108247547 */ /* 0x000fea000b800000 */
[----:B------:R-:W-:Y:S01]  /*87b0*/  ISETP.NE.AND P0, PT, R58, RZ, PT ;  /* 0x000000ff3a00720c */ /* 0x000fe20003f05270 */
[----:B------:R-:W-:Y:S01]  /*87c0*/  IMAD.U32 R0, RZ, RZ, UR46 ;  /* 0x0000002eff007e24 */ /* 0x000fe2000f8e00ff */
[----:B------:R-:W-:Y:S04]  /*87d0*/  UIADD3 UR4, UPT, UPT, UR46, 0x1, URZ ;  /* 0x000000012e047890 */ /* 0x000fe8000fffe0ff */
[----:B------:R-:W-:Y:S04]  /*87e0*/  UISETP.NE.AND UP0, UPT, UR4, 0x4, UPT ;  /* 0x000000040400788c */ /* 0x000fe8000bf05270 */
[----:B------:R-:W-:Y:S03]  /*87f0*/  USEL UR46, UR4, URZ, UP0 ;  /* 0x000000ff042e7287 */ /* 0x000fe60008000000 */
[----:B------:R-:W-:Y:S05]  /*8800*/  @P0 LEA R0, R0, UR44, 0x3 ;  /* 0x0000002c00000c11 */ /* 0x000fea000f8e18ff */
[----:B------:R-:W-:Y:S05]  /*8810*/  @P0 VIADD R0, R0, 0xa0 ;  /* 0x000000a000000836 */ /* 0x000fea0000000000 */
[----:B------:R-:W-:Y:S04]  /*8820*/  @P0 PRMT R0, R65, 0x654, R0 ;  /* 0x0000065441000816 */ /* 0x000fe80000000000 */
[----:B------:R3:W-:Y:S03]  /*8830*/  @P0 SYNCS.ARRIVE.TRANS64.RED.A1T0 RZ, [R0+URZ], RZ ;  /* 0x000000ff00ff09a7 */ /* 0x0007e600081004ff */
.L_x_137:
[----:B------:R-:W-:Y:S01]  /*8840*/  R2UR UR5, R47 ;  /* 0x000000002f0572ca */ /* 0x000fe200000e0000 */
[----:B------:R-:W-:Y:S01]  /*8850*/  UISETP.NE.AND UP0, UPT, UR61, URZ, UPT ;  /* 0x000000ff3d00728c */ /* 0x000fe2000bf05270 */
[----:B------:R-:W-:Y:S01]  /*8860*/  R2UR UR4, R48 ;  /* 0x00000000300472ca */ /* 0x000fe200000e0000 */
[----:B------:R-:W-:Y:S01]  /*8870*/  UIADD3 UR47, UPT, UPT, UR47, 0x4, URZ ;  /* 0x000000042f2f7890 */ /* 0x000fe2000fffe0ff */
[----:B------:R-:W-:Y:S01]  /*8880*/  ISETP.NE.AND P0, PT, R52, 0x2, PT ;  /* 0x000000023400780c */ /* 0x000fe20003f05270 */
[----:B------:R-:W-:Y:S01]  /*8890*/  UMOV UR36, UR60 ;  /* 0x0000003c00247c82 */ /* 0x000fe20008000000 */
[----:B------:R-:W-:Y:S02]  /*88a0*/  ISETP.NE.AND P1, PT, R22, 0x4, PT ;  /* 0x000000041600780c */ /* 0x000fe40003f25270 */
[----:B------:R-:W-:Y:S02]  /*88b0*/  SEL R2, RZ, 0x1, P0 ;  /* 0x00000001ff027807 */ /* 0x000fe40000000000 */
[----:B---3--:R-:W-:Y:S02]  /*88c0*/  SEL R0, RZ, 0x1, P1 ;  /* 0x00000001ff007807 */ /* 0x008fe40000800000 */
[----:B------:R-:W-:Y:S01]  /*88d0*/  LOP3.LUT R53, R53, R2, RZ, 0x3c, !PT ;  /* 0x0000000235357212 */ /* 0x000fe200078e3cff */
[----:B------:R-:W-:Y:S01]  /*88e0*/  UIADD3 UR20, UPT, UPT, UR37, UR5, URZ ;  /* 0x0000000525147290 */ /* 0x000fe2000fffe0ff */
[----:B------:R-:W-:Y:S01]  /*88f0*/  LOP3.LUT R54, R54, R0, RZ, 0x3c, !PT ;  /* 0x0000000036367212 */ /* 0x000fe200078e3cff */
[----:B------:R-:W-:Y:S01]  /*8900*/  UIADD3 UR16, UPT, UPT, UR38, UR4, URZ ;  /* 0x0000000426107290 */ /* 0x000fe2000fffe0ff */
[----:B------:R-:W-:Y:S02]  /*8910*/  SEL R52, R52, RZ, P0 ;  /* 0x000000ff34347207 */ /* 0x000fe40000000000 */
[----:B------:R-:W-:Y:S01]  /*8920*/  SEL R22, R22, RZ, P1 ;  /* 0x000000ff16167207 */ /* 0x000fe20000800000 */
[----:B------:R-:W-:Y:S08]  /*8930*/  BRA.U UP0, `(.L_x_138) ;  /* 0xffffffcd00b07547 */ /* 0x000ff0000b83ffff */
[----:B------:R-:W-:-:S13]  /*8940*/  R2UR UR4, R49 ;  /* 0x00000000310472ca */ /* 0x000fda00000e0000 */
[----:B------:R-:W-:-:S09]  /*8950*/  UISETP.NE.AND UP0, UPT, UR4, URZ, UPT ;  /* 0x000000ff0400728c */ /* 0x000fd2000bf05270 */
[----:B------:R-:W-:Y:S05]  /*8960*/  BRA.U !UP0, `(.L_x_139) ;  /* 0x0000000108487547 */ /* 0x000fea000b800000 */
[----:B------:R-:W3:Y:S02]  /*8970*/  LDCU.64 UR4, c[0x0][0x890] ;  /* 0x00011200ff0477ac */ /* 0x000ee40008000a00 */
[----:B---3--:R-:W-:-:S04]  /*8980*/  UISETP.NE.U32.AND UP0, UPT, UR4, URZ, UPT ;  /* 0x000000ff0400728c */ /* 0x008fc8000bf05070 */
[----:B------:R-:W-:-:S09]  /*8990*/  UISETP.NE.AND.EX UP0, UPT, UR5, URZ, UPT, UP0 ;  /* 0x000000ff0500728c */ /* 0x000fd2000bf05300 */
[----:B------:R-:W-:Y:S05]  /*89a0*/  BRA.U UP0, `(.L_x_140) ;  /* 0x00000001000c7547 */ /* 0x000fea000b800000 */
[----:B------:R-:W-:-:S13]  /*89b0*/  FSETP.NEU.AND P0, PT, R27, RZ, PT ;  /* 0x000000ff1b00720b */ /* 0x000fda0003f0d000 */
[----:B------:R-:W-:Y:S05]  /*89c0*/  @!P0 EXIT ;  /* 0x000000000000894d */ /* 0x000fea0003800000 */
[----:B------:R-:W-:Y:S05]  /*89d0*/  BRA `(.L_x_139) ;  /* 0x00000000002c7947 */ /* 0x000fea0003800000 */
.L_x_140:
[----:B------:R-:W-:Y:S01]  /*89e0*/  ISETP.NE.AND P0, PT, R51, RZ, PT ;  /* 0x000000ff3300720c */ /* 0x000fe20003f05270 */
[----:B------:R-:W-:-:S12]  /*89f0*/  BSSY.RECONVERGENT B0, `(.L_x_139) ;  /* 0x0000009000007945 */ /* 0x000fd80003800200 */
[----:B------:R-:W-:Y:S05]  /*8a00*/  @P0 BRA `(.L_x_141) ;  /* 0x0000000000140947 */ /* 0x000fea0003800000 */
[----:B------:R-:W3:Y:S02]  /*8a10*/  LDCU.64 UR4, c[0x0][0x888] ;  /* 0x00011100ff0477ac */ /* 0x000ee40008000a00 */
[----:B---3--:R-:W-:-:S04]  /*8a20*/  ISETP.NE.U32.AND P0, PT, RZ, UR4, PT ;  /* 0x00000004ff007c0c */ /* 0x008fc8000bf05070 */
[----:B------:R-:W-:-:S13]  /*8a30*/  ISETP.NE.AND.EX P0, PT, RZ, UR5, PT, P0 ;  /* 0x00000005ff007c0c */ /* 0x000fda000bf05300 */
[----:B------:R-:W-:Y:S05]  /*8a40*/  @!P0 EXIT ;  /* 0x000000000000894d */ /* 0x000fea0003800000 */
[----:B------:R-:W-:Y:S05]  /*8a50*/  BRA `(.L_x_142) ;  /* 0x0000000000087947 */ /* 0x000fea0003800000 */
.L_x_141:
[----:B------:R-:W-:-:S13]  /*8a60*/  FSETP.NEU.AND P0, PT, R27, RZ, PT ;  /* 0x000000ff1b00720b */ /* 0x000fda0003f0d000 */
[----:B------:R-:W-:Y:S05]  /*8a70*/  @!P0 EXIT ;  /* 0x000000000000894d */ /* 0x000fea0003800000 */
.L_x_142:
[----:B------:R-:W-:Y:S05]  /*8a80*/  BSYNC.RECONVERGENT B0 ;  /* 0x0000000000007941 */ /* 0x000fea0003800200 */
.L_x_139:
[----:B------:R-:W3:Y:S01]  /*8a90*/  S2UR UR5, SR_CgaCtaId ;  /* 0x00000000000579c3 */ /* 0x000ee20000008800 */
[----:B------:R-:W-:Y:S01]  /*8aa0*/  ULEA UR4, UR46, UR44, 0x3 ;  /* 0x0000002c2e047291 */ /* 0x000fe2000f8e18ff */
[----:B------:R-:W-:-:S04]  /*8ab0*/  DEPBAR.LE SB0, 0x0 ;  /* 0x000080000000791a */ /* 0x000fc80000000000 */
[----:B------:R-:W-:-:S04]  /*8ac0*/  UIADD3 UR4, UPT, UPT, UR4, 0xa0, URZ ;  /* 0x000000a004047890 */ /* 0x000fc8000fffe0ff */
[----:B---3--:R-:W-:-:S09]  /*8ad0*/  UPRMT UR4, UR5, 0x654, UR4 ;  /* 0x0000065405047896 */ /* 0x008fd20008000004 */
[----:B------:R-:W-:Y:S01]  /*8ae0*/  SYNCS.ARRIVE.TRANS64.RED.A1T0 RZ, [UR4], RZ ;  /* 0x000000ffffff79a7 */ /* 0x000fe20008100404 */
[----:B------:R-:W-:Y:S05]  /*8af0*/  EXIT ;  /* 0x000000000000794d */ /* 0x000fea0003800000 */
.L_x_25:
[----:B-1----:R1:W3:Y:S02]  /*8b00*/  SYNCS.PHASECHK.TRANS64.TRYWAIT P0, [R0+URZ+0x140], R2 ;  /* 0x00014002000075a7 */ /* 0x0022e400080011ff */
[----:B---3--:R-:W-:Y:S05]  /*8b10*/  @!P0 NANOSLEEP.SYNCS 0x989680 ;  /* 0x009896800000895d */ /* 0x008fea0003900000 */
[----:B------:R-:W3:Y:S02]  /*8b20*/  @!P0 SYNCS.PHASECHK.TRANS64 P0, [R0+URZ+0x140], R2 ;  /* 0x00014002000085a7 */ /* 0x000ee400080010ff */
[----:B---3--:R-:W-:Y:S05]  /*8b30*/  @!P0 BRA `(.L_x_25) ;  /* 0xfffffffc00f08947 */ /* 0x008fea000383ffff */
[----:B------:R-:W-:Y:S05]  /*8b40*/  BRA `(.L_x_143) ;  /* 0xffffff9000207947 */ /* 0x000fea000383ffff */
.L_x_28:
[----:B-1----:R-:W-:-:S07]  /*8b50*/  MOV R0, UR33 ;  /* 0x0000002100007c02 */ /* 0x002fce0008000f00 */
.L_x_144:
[----:B-1----:R1:W3:Y:S02]  /*8b60*/  SYNCS.PHASECHK.TRANS64.TRYWAIT P0, [R0+URZ+0x40], R3 ;  /* 0x00004003000075a7 */ /* 0x0022e400080011ff */
[----:B---3--:R-:W-:Y:S05]  /*8b70*/  @!P0 NANOSLEEP.SYNCS 0x989680 ;  /* 0x009896800000895d */ /* 0x008fea0003900000 */
[----:B------:R-:W3:Y:S02]  /*8b80*/  @!P0 SYNCS.PHASECHK.TRANS64 P0, [R0+URZ+0x40], R3 ;  /* 0x00004003000085a7 */ /* 0x000ee400080010ff */
[----:B---3--:R-:W-:Y:S05]  /*8b90*/  @!P0 BRA `(.L_x_144) ;  /* 0xfffffffc00f08947 */ /* 0x008fea000383ffff */
[----:B------:R-:W-:Y:S05]  /*8ba0*/  BRA `(.L_x_27) ;  /* 0xffffff9000647947 */ /* 0x000fea000383ffff */
.L_x_35:
[----:B-1----:R-:W-:-:S07]  /*8bb0*/  MOV R0, UR17 ;  /* 0x0000001100007c02 */ /* 0x002fce0008000f00 */
.L_x_145:
[----:B-1----:R1:W3:Y:S02]  /*8bc0*/  SYNCS.PHASECHK.TRANS64.TRYWAIT P0, [R0+URZ+0x40], R3 ;  /* 0x00004003000075a7 */ /* 0x0022e400080011ff */
[----:B---3--:R-:W-:Y:S05]  /*8bd0*/  @!P0 NANOSLEEP.SYNCS 0x989680 ;  /* 0x009896800000895d */ /* 0x008fea0003900000 */
[----:B------:R-:W3:Y:S02]  /*8be0*/  @!P0 SYNCS.PHASECHK.TRANS64 P0, [R0+URZ+0x40], R3 ;  /* 0x00004003000085a7 */ /* 0x000ee400080010ff */
[----:B---3--:R-:W-:Y:S05]  /*8bf0*/  @!P0 BRA `(.L_x_145) ;  /* 0xfffffffc00f08947 */ /* 0x008fea000383ffff */
[----:B------:R-:W-:Y:S05]  /*8c00*/  BRA `(.L_x_34) ;  /* 0xffffff94002c7947 */ /* 0x000fea000383ffff */
.L_x_40:
[----:B-1----:R1:W3:Y:S02]  /*8c10*/  SYNCS.PHASECHK.TRANS64.TRYWAIT P0, [R3+URZ+0xd0], R0 ;  /* 0x0000d000030075a7 */ /* 0x0022e400080011ff */
[----:B---3--:R-:W-:Y:S05]  /*8c20*/  @!P0 NANOSLEEP.SYNCS 0x989680 ;  /* 0x009896800000895d */ /* 0x008fea0003900000 */
[----:B------:R-:W3:Y:S02]  /*8c30*/  @!P0 SYNCS.PHASECHK.TRANS64 P0, [R3+URZ+0xd0], R0 ;  /* 0x0000d000030085a7 */ /* 0x000ee400080010ff */
[----:B---3--:R-:W-:Y:S05]  /*8c40*/  @!P0 BRA `(.L_x_40) ;  /* 0xfffffffc00f08947 */ /* 0x008fea000383ffff */
[----:B------:R-:W-:Y:S05]  /*8c50*/  BRA `(.L_x_146) ;  /* 0xffffff9400cc7947 */ /* 0x000fea000383ffff */
.L_x_44:
[----:B------:R-:W-:-:S07]  /*8c60*/  MOV R0, UR4 ;  /* 0x0000000400007c02 */ /* 0x000fce0008000f00 */
.L_x_147:
[----:B-1----:R1:W3:Y:S02]  /*8c70*/  SYNCS.PHASECHK.TRANS64.TRYWAIT P0, [R0+URZ], R2 ;  /* 0x00000002000075a7 */ /* 0x0022e400080011ff */
[----:B---3--:R-:W-:Y:S05]  /*8c80*/  @!P0 NANOSLEEP.SYNCS 0x989680 ;  /* 0x009896800000895d */ /* 0x008fea0003900000 */
[----:B------:R-:W3:Y:S02]  /*8c90*/  @!P0 SYNCS.PHASECHK.TRANS64 P0, [R0+URZ], R2 ;  /* 0x00000002000085a7 */ /* 0x000ee400080010ff */
[----:B---3--:R-:W-:Y:S05]  /*8ca0*/  @!P0 BRA `(.L_x_147) ;  /* 0xfffffffc00f08947 */ /* 0x008fea000383ffff */
[----:B------:R-:W-:Y:S05]  /*8cb0*/  BRA `(.L_x_148) ;  /* 0xffffff9c00787947 */ /* 0x000fea000383ffff */
.L_x_45:
[----:B------:R-:W-:-:S07]  /*8cc0*/  MOV R0, UR5 ;  /* 0x0000000500007c02 */ /* 0x000fce0008000f00 */
.L_x_149:
[----:B-1----:R1:W3:Y:S02]  /*8cd0*/  SYNCS.PHASECHK.TRANS64.TRYWAIT P0, [R0+URZ], R3 ;  /* 0x00000003000075a7 */ /* 0x0022e400080011ff */
[----:B---3--:R-:W-:Y:S05]  /*8ce0*/  @!P0 NANOSLEEP.SYNCS 0x989680 ;  /* 0x009896800000895d */ /* 0x008fea0003900000 */
[----:B------:R-:W3:Y:S02]  /*8cf0*/  @!P0 SYNCS.PHASECHK.TRANS64 P0, [R0+URZ], R3 ;  /* 0x00000003000085a7 */ /* 0x000ee400080010ff */
[----:B---3--:R-:W-:Y:S05]  /*8d00*/  @!P0 BRA `(.L_x_149) ;  /* 0xfffffffc00f08947 */ /* 0x008fea000383ffff */
[----:B------:R-:W-:Y:S05]  /*8d10*/  BRA `(.L_x_150) ;  /* 0xffffff9c00847947 */ /* 0x000fea000383ffff */
.L_x_46:
[----:B------:R-:W-:-:S07]  /*8d20*/  MOV R0, UR5 ;  /* 0x0000000500007c02 */ /* 0x000fce0008000f00 */
.L_x_151:
[----:B-1----:R1:W3:Y:S02]  /*8d30*/  SYNCS.PHASECHK.TRANS64.TRYWAIT P0, [R0+URZ], R3 ;  /* 0x00000003000075a7 */ /* 0x0022e400080011ff */
[----:B---3--:R-:W-:Y:S05]  /*8d40*/  @!P0 NANOSLEEP.SYNCS 0x989680 ;  /* 0x009896800000895d */ /* 0x008fea0003900000 */
[----:B------:R-:W3:Y:S02]  /*8d50*/  @!P0 SYNCS.PHASECHK.TRANS64 P0, [R0+URZ], R3 ;  /* 0x00000003000085a7 */ /* 0x000ee400080010ff */
[----:B---3--:R-:W-:Y:S05]  /*8d60*/  @!P0 BRA `(.L_x_151) ;  /* 0xfffffffc00f08947 */ /* 0x008fea000383ffff */
[----:B------:R-:W-:Y:S05]  /*8d70*/  BRA `(.L_x_152) ;  /* 0xffffff9c00907947 */ /* 0x000fea000383ffff */
.L_x_47:
[----:B------:R-:W-:-:S07]  /*8d80*/  MOV R0, UR5 ;  /* 0x0000000500007c02 */ /* 0x000fce0008000f00 */
.L_x_153:
[----:B-1----:R1:W3:Y:S02]  /*8d90*/  SYNCS.PHASECHK.TRANS64.TRYWAIT P0, [R0+URZ], R3 ;  /* 0x00000003000075a7 */ /* 0x0022e400080011ff */
[----:B---3--:R-:W-:Y:S05]  /*8da0*/  @!P0 NANOSLEEP.SYNCS 0x989680 ;  /* 0x009896800000895d */ /* 0x008fea0003900000 */
[----:B------:R-:W3:Y:S02]  /*8db0*/  @!P0 SYNCS.PHASECHK.TRANS64 P0, [R0+URZ], R3 ;  /* 0x00000003000085a7 */ /* 0x000ee400080010ff */
[----:B---3--:R-:W-:Y:S05]  /*8dc0*/  @!P0 BRA `(.L_x_153) ;  /* 0xfffffffc00f08947 */ /* 0x008fea000383ffff */
[----:B------:R-:W-:Y:S05]  /*8dd0*/  BRA `(.L_x_154) ;  /* 0xffffff9c009c7947 */ /* 0x000fea000383ffff */
.L_x_48:
[----:B------:R-:W-:-:S07]  /*8de0*/  MOV R0, UR5 ;  /* 0x0000000500007c02 */ /* 0x000fce0008000f00 */
.L_x_155:
[----:B-1----:R1:W3:Y:S02]  /*8df0*/  SYNCS.PHASECHK.TRANS64.TRYWAIT P0, [R0+URZ], R3 ;  /* 0x00000003000075a7 */ /* 0x0022e400080011ff */
[----:B---3--:R-:W-:Y:S05]  /*8e00*/  @!P0 NANOSLEEP.SYNCS 0x989680 ;  /* 0x009896800000895d */ /* 0x008fea0003900000 */
[----:B------:R-:W3:Y:S02]  /*8e10*/  @!P0 SYNCS.PHASECHK.TRANS64 P0, [R0+URZ], R3 ;  /* 0x00000003000085a7 */ /* 0x000ee400080010ff */
[----:B---3--:R-:W-:Y:S05]  /*8e20*/  @!P0 BRA `(.L_x_155) ;  /* 0xfffffffc00f08947 */ /* 0x008fea000383ffff */
[----:B------:R-:W-:Y:S05]  /*8e30*/  BRA `(.L_x_156) ;  /* 0xffffff9c00a87947 */ /* 0x000fea000383ffff */
.L_x_49:
[----:B------:R-:W-:-:S07]  /*8e40*/  MOV R0, UR5 ;  /* 0x0000000500007c02 */ /* 0x000fce0008000f00 */
.L_x_157:
[----:B-1----:R1:W3:Y:S02]  /*8e50*/  SYNCS.PHASECHK.TRANS64.TRYWAIT P0, [R0+URZ], R3 ;  /* 0x00000003000075a7 */ /* 0x0022e400080011ff */
[----:B---3--:R-:W-:Y:S05]  /*8e60*/  @!P0 NANOSLEEP.SYNCS 0x989680 ;  /* 0x009896800000895d */ /* 0x008fea0003900000 */
[----:B------:R-:W3:Y:S02]  /*8e70*/  @!P0 SYNCS.PHASECHK.TRANS64 P0, [R0+URZ], R3 ;  /* 0x00000003000085a7 */ /* 0x000ee400080010ff */
[----:B---3--:R-:W-:Y:S05]  /*8e80*/  @!P0 BRA `(.L_x_157) ;  /* 0xfffffffc00f08947 */ /* 0x008fea000383ffff */
[----:B------:R-:W-:Y:S05]  /*8e90*/  BRA `(.L_x_158) ;  /* 0xffffff9c00b47947 */ /* 0x000fea000383ffff */
.L_x_50:
[----:B------:R-:W-:-:S07]  /*8ea0*/  MOV R0, UR5 ;  /* 0x0000000500007c02 */ /* 0x000fce0008000f00 */
.L_x_159:
[----:B-1----:R1:W3:Y:S02]  /*8eb0*/  SYNCS.PHASECHK.TRANS64.TRYWAIT P0, [R0+URZ], R3 ;  /* 0x00000003000075a7 */ /* 0x0022e400080011ff */
[----:B---3--:R-:W-:Y:S05]  /*8ec0*/  @!P0 NANOSLEEP.SYNCS 0x989680 ;  /* 0x009896800000895d */ /* 0x008fea0003900000 */
[----:B------:R-:W3:Y:S02]  /*8ed0*/  @!P0 SYNCS.PHASECHK.TRANS64 P0, [R0+URZ], R3 ;  /* 0x00000003000085a7 */ /* 0x000ee400080010ff */
[----:B---3--:R-:W-:Y:S05]  /*8ee0*/  @!P0 BRA `(.L_x_159) ;  /* 0xfffffffc00f08947 */ /* 0x008fea000383ffff */
[----:B------:R-:W-:Y:S05]  /*8ef0*/  BRA `(.L_x_160) ;  /* 0xffffff9c00c07947 */ /* 0x000fea000383ffff */
.L_x_53:
[----:B--2---:R2:W3:Y:S02]  /*8f00*/  SYNCS.PHASECHK.TRANS64.TRYWAIT P0, [R2+URZ+0x130], R4 ;  /* 0x00013004020075a7 */ /* 0x0044e400080011ff */
[----:B---3--:R-:W-:Y:S05]  /*8f10*/  @!P0 NANOSLEEP.SYNCS 0x989680 ;  /* 0x009896800000895d */ /* 0x008fea0003900000 */
[----:B------:R-:W3:Y:S02]  /*8f20*/  @!P0 SYNCS.PHASECHK.TRANS64 P0, [R2+URZ+0x130], R4 ;  /* 0x00013004020085a7 */ /* 0x000ee400080010ff */
[----:B---3--:R-:W-:Y:S05]  /*8f30*/  @!P0 BRA `(.L_x_53) ;  /* 0xfffffffc00f08947 */ /* 0x008fea000383ffff */
[----:B------:R-:W-:Y:S05]  /*8f40*/  BRA `(.L_x_161) ;  /* 0xffffffa000247947 */ /* 0x000fea000383ffff */
.L_x_54:
[----:B------:R-:W-:-:S07]  /*8f50*/  MOV R2, UR4 ;  /* 0x0000000400027c02 */ /* 0x000fce0008000f00 */
.L_x_162:
[----:B--2---:R2:W3:Y:S02]  /*8f60*/  SYNCS.PHASECHK.TRANS64.TRYWAIT P0, [R2+URZ+0xe0], R5 ;  /* 0x0000e005020075a7 */ /* 0x0044e400080011ff */
[----:B---3--:R-:W-:Y:S05]  /*8f70*/  @!P0 NANOSLEEP.SYNCS 0x989680 ;  /* 0x009896800000895d */ /* 0x008fea0003900000 */
[----:B------:R-:W3:Y:S02]  /*8f80*/  @!P0 SYNCS.PHASECHK.TRANS64 P0, [R2+URZ+0xe0], R5 ;  /* 0x0000e005020085a7 */ /* 0x000ee400080010ff */
[----:B---3--:R-:W-:Y:S05]  /*8f90*/  @!P0 BRA `(.L_x_162) ;  /* 0xfffffffc00f08947 */ /* 0x008fea000383ffff */
[----:B------:R-:W-:Y:S05]  /*8fa0*/  BRA `(.L_x_163) ;  /* 0xffffffa000347947 */ /* 0x000fea000383ffff */
.L_x_55:
[----:B--2---:R2:W3:Y:S02]  /*8fb0*/  SYNCS.PHASECHK.TRANS64.TRYWAIT P1, [R2+URZ+0xd0], R4 ;  /* 0x0000d004020075a7 */ /* 0x0044e400080211ff */
[----:B---3--:R-:W-:Y:S05]  /*8fc0*/  @!P1 NANOSLEEP.SYNCS 0x989680 ;  /* 0x009896800000995d */ /* 0x008fea0003900000 */
[----:B------:R-:W3:Y:S02]  /*8fd0*/  @!P1 SYNCS.PHASECHK.TRANS64 P1, [R2+URZ+0xd0], R4 ;  /* 0x0000d004020095a7 */ /* 0x000ee400080210ff */
[----:B---3--:R-:W-:Y:S05]  /*8fe0*/  @!P1 BRA `(.L_x_55) ;  /* 0xfffffffc00f09947 */ /* 0x008fea000383ffff */
[----:B------:R-:W-:Y:S05]  /*8ff0*/  BRA `(.L_x_164) ;  /* 0xffffffa000647947 */ /* 0x000fea000383ffff */
.L_x_58:
[----:B------:R-:W-:-:S07]  /*9000*/  MOV R0, UR4 ;  /* 0x0000000400007c02 */ /* 0x000fce0008000f00 */
.L_x_165:
[----:B--2---:R2:W3:Y:S02]  /*9010*/  SYNCS.PHASECHK.TRANS64.TRYWAIT P0, [R0+URZ+0xe0], R2 ;  /* 0x0000e002000075a7 */ /* 0x0044e400080011ff */
[----:B---3--:R-:W-:Y:S05]  /*9020*/  @!P0 NANOSLEEP.SYNCS 0x989680 ;  /* 0x009896800000895d */ /* 0x008fea0003900000 */
[----:B------:R-:W3:Y:S02]  /*9030*/  @!P0 SYNCS.PHASECHK.TRANS64 P0, [R0+URZ+0xe0], R2 ;  /* 0x0000e002000085a7 */ /* 0x000ee400080010ff */
[----:B---3--:R-:W-:Y:S05]  /*9040*/  @!P0 BRA `(.L_x_165) ;  /* 0xfffffffc00f08947 */ /* 0x008fea000383ffff */
[----:B------:R-:W-:Y:S05]  /*9050*/  BRA `(.L_x_57) ;  /* 0xffffffa000b87947 */ /* 0x000fea000383ffff */
.L_x_65:
[----:B-1----:R1:W2:Y:S02]  /*9060*/  SYNCS.PHASECHK.TRANS64.TRYWAIT P1, [R0+URZ+0xd0], R2 ;  /* 0x0000d002000075a7 */ /* 0x0022a400080211ff */
[----:B--2---:R-:W-:Y:S05]  /*9070*/  @!P1 NANOSLEEP.SYNCS 0x989680 ;  /* 0x009896800000995d */ /* 0x004fea0003900000 */
[----:B------:R-:W2:Y:S02]  /*9080*/  @!P1 SYNCS.PHASECHK.TRANS64 P1, [R0+URZ+0xd0], R2 ;  /* 0x0000d002000095a7 */ /* 0x000ea400080210ff */
[----:B--2---:R-:W-:Y:S05]  /*9090*/  @!P1 BRA `(.L_x_65) ;  /* 0xfffffffc00f09947 */ /* 0x004fea000383ffff */
[----:B------:R-:W-:Y:S05]  /*90a0*/  BRA `(.L_x_166) ;  /* 0xffffffa800307947 */ /* 0x000fea000383ffff */
.L_x_66:
[----:B------:R-:W-:-:S07]  /*90b0*/  MOV R2, UR31 ;  /* 0x0000001f00027c02 */ /* 0x000fce0008000f00 */
.L_x_167:
[----:B-1----:R1:W2:Y:S02]  /*90c0*/  SYNCS.PHASECHK.TRANS64.TRYWAIT P0, [R2+URZ+0x110], R0 ;  /* 0x00011000020075a7 */ /* 0x0022a400080011ff */
[----:B--2---:R-:W-:Y:S05]  /*90d0*/  @!P0 NANOSLEEP.SYNCS 0x989680 ;  /* 0x009896800000895d */ /* 0x004fea0003900000 */
[----:B------:R-:W2:Y:S02]  /*90e0*/  @!P0 SYNCS.PHASECHK.TRANS64 P0, [R2+URZ+0x110], R0 ;  /* 0x00011000020085a7 */ /* 0x000ea400080010ff */
[----:B--2---:R-:W-:Y:S05]  /*90f0*/  @!P0 BRA `(.L_x_167) ;  /* 0xfffffffc00f08947 */ /* 0x004fea000383ffff */
[----:B------:R-:W-:Y:S05]  /*9100*/  BRA `(.L_x_168) ;  /* 0xffffffa800807947 */ /* 0x000fea000383ffff */
.L_x_69:
[----:B------:R-:W-:Y:S07]  /*9110*/  MOV R0, UR5 ;  /* 0x0000000500007c02 */ /* 0x000fee0008000f00 */
.L_x_169:
[----:B-1----:R1:W2:Y:S02]  /*9120*/  SYNCS.PHASECHK.TRANS64.TRYWAIT P0, [R0+URZ], R2 ;  /* 0x00000002000075a7 */ /* 0x0022a400080011ff */
[----:B--2---:R-:W-:Y:S05]  /*9130*/  @!P0 NANOSLEEP.SYNCS 0x989680 ;  /* 0x009896800000895d */ /* 0x004fea0003900000 */
[----:B------:R-:W2:Y:S02]  /*9140*/  @!P0 SYNCS.PHASECHK.TRANS64 P0, [R0+URZ], R2 ;  /* 0x00000002000085a7 */ /* 0x000ea400080010ff */
[----:B--2---:R-:W-:Y:S05]  /*9150*/  @!P0 BRA `(.L_x_169) ;  /* 0xfffffffc00f08947 */ /* 0x004fea000383ffff */
[----:B------:R-:W-:Y:S05]  /*9160*/  BRA `(.L_x_68) ;  /* 0xffffffa8009c7947 */ /* 0x000fea000383ffff */
.L_x_72:
[----:B------:R-:W-:-:S07]  /*9170*/  MOV R0, UR4 ;  /* 0x0000000400007c02 */ /* 0x000fce0008000f00 */
.L_x_170:
[----:B--2---:R2:W4:Y:S02]  /*9180*/  SYNCS.PHASECHK.TRANS64.TRYWAIT P0, [R0+URZ], R2 ;  /* 0x00000002000075a7 */ /* 0x00452400080011ff */
[----:B----4-:R-:W-:Y:S05]  /*9190*/  @!P0 NANOSLEEP.SYNCS 0x989680 ;  /* 0x009896800000895d */ /* 0x010fea0003900000 */
[----:B------:R-:W4:Y:S02]  /*91a0*/  @!P0 SYNCS.PHASECHK.TRANS64 P0, [R0+URZ], R2 ;  /* 0x00000002000085a7 */ /* 0x000f2400080010ff */
[----:B----4-:R-:W-:Y:S05]  /*91b0*/  @!P0 BRA `(.L_x_170) ;  /* 0xfffffffc00f08947 */ /* 0x010fea000383ffff */
[----:B------:R-:W-:Y:S05]  /*91c0*/  BRA `(.L_x_171) ;  /* 0xffffffac00787947 */ /* 0x000fea000383ffff */
.L_x_73:
[----:B------:R-:W-:-:S07]  /*91d0*/  MOV R0, UR5 ;  /* 0x0000000500007c02 */ /* 0x000fce0008000f00 */
.L_x_172:
[----:B-1----:R1:W2:Y:S02]  /*91e0*/  SYNCS.PHASECHK.TRANS64.TRYWAIT P0, [R0+URZ], R3 ;  /* 0x00000003000075a7 */ /* 0x0022a400080011ff */
[----:B--2---:R-:W-:Y:S05]  /*91f0*/  @!P0 NANOSLEEP.SYNCS 0x989680 ;  /* 0x009896800000895d */ /* 0x004fea0003900000 */
[----:B------:R-:W2:Y:S02]  /*9200*/  @!P0 SYNCS.PHASECHK.TRANS64 P0, [R0+URZ], R3 ;  /* 0x00000003000085a7 */ /* 0x000ea400080010ff */
[----:B--2---:R-:W-:Y:S05]  /*9210*/  @!P0 BRA `(.L_x_172) ;  /* 0xfffffffc00f08947 */ /* 0x004fea000383ffff */
[----:B------:R-:W-:Y:S05]  /*9220*/  BRA `(.L_x_173) ;  /* 0xffffffac00847947 */ /* 0x000fea000383ffff */
.L_x_74:
[----:B------:R-:W-:-:S07]  /*9230*/  MOV R0, UR5 ;  /* 0x0000000500007c02 */ /* 0x000fce0008000f00 */
.L_x_174:
[----:B-1----:R1:W2:Y:S02]  /*9240*/  SYNCS.PHASECHK.TRANS64.TRYWAIT P0, [R0+URZ], R3 ;  /* 0x00000003000075a7 */ /* 0x0022a400080011ff */
[----:B--2---:R-:W-:Y:S05]  /*9250*/  @!P0 NANOSLEEP.SYNCS 0x989680 ;  /* 0x009896800000895d */ /* 0x004fea0003900000 */
[----:B------:R-:W2:Y:S02]  /*9260*/  @!P0 SYNCS.PHASECHK.TRANS64 P0, [R0+URZ], R3 ;  /* 0x00000003000085a7 */ /* 0x000ea400080010ff */
[----:B--2---:R-:W-:Y:S05]  /*9270*/  @!P0 BRA `(.L_x_174) ;  /* 0xfffffffc00f08947 */ /* 0x004fea000383ffff */
[----:B------:R-:W-:Y:S05]  /*9280*/  BRA `(.L_x_175) ;  /* 0xffffffac00907947 */ /* 0x000fea000383ffff */
.L_x_75:
[----:B-1----:R-:W-:-:S07]  /*9290*/  MOV R0, UR4 ;  /* 0x0000000400007c02 */ /* 0x002fce0008000f00 */
.L_x_176:
[----:B-1----:R1:W2:Y:S02]  /*92a0*/  SYNCS.PHASECHK.TRANS64.TRYWAIT P0, [R0+URZ], R2 ;  /* 0x00000002000075a7 */ /* 0x0022a400080011ff */
[----:B--2---:R-:W-:Y:S05]  /*92b0*/  @!P0 NANOSLEEP.SYNCS 0x989680 ;  /* 0x009896800000895d */ /* 0x004fea0003900000 */
[----:B------:R-:W2:Y:S02]  /*92c0*/  @!P0 SYNCS.PHASECHK.TRANS64 P0, [R0+URZ], R2 ;  /* 0x00000002000085a7 */ /* 0x000ea400080010ff */
[----:B--2---:R-:W-:Y:S05]  /*92d0*/  @!P0 BRA `(.L_x_176) ;  /* 0xfffffffc00f08947 */ /* 0x004fea000383ffff */
[----:B------:R-:W-:Y:S05]  /*92e0*/  BRA `(.L_x_177) ;  /* 0xffffffac009c7947 */ /* 0x000fea000383ffff */
.L_x_80:
[----:B--2---:R2:W3:Y:S02]  /*92f0*/  SYNCS.PHASECHK.TRANS64.TRYWAIT P0, [R12+URZ+0xd0], R0 ;  /* 0x0000d0000c0075a7 */ /* 0x0044e400080011ff */
[----:B---3--:R-:W-:Y:S05]  /*9300*/  @!P0 NANOSLEEP.SYNCS 0x989680 ;  /* 0x009896800000895d */ /* 0x008fea0003900000 */
[----:B------:R-:W3:Y:S02]  /*9310*/  @!P0 SYNCS.PHASECHK.TRANS64 P0, [R12+URZ+0xd0], R0 ;  /* 0x0000d0000c0085a7 */ /* 0x000ee400080010ff */
[----:B---3--:R-:W-:Y:S05]  /*9320*/  @!P0 BRA `(.L_x_80) ;  /* 0xfffffffc00f08947 */ /* 0x008fea000383ffff */
[----:B------:R-:W-:Y:S05]  /*9330*/  BRA `(.L_x_178) ;  /* 0xffffffb000cc7947 */ /* 0x000fea000383ffff */
.L_x_83:
[----:B--2---:R-:W-:Y:S07]  /*9340*/  MOV R0, UR21 ;  /* 0x0000001500007c02 */ /* 0x004fee0008000f00 */
.L_x_179:
[----:B--2---:R2:W3:Y:S02]  /*9350*/  SYNCS.PHASECHK.TRANS64.TRYWAIT P2, [R0+URZ+0xc8], R6 ;  /* 0x0000c806000075a7 */ /* 0x0044e400080411ff */
[----:B---3--:R-:W-:Y:S05]  /*9360*/  @!P2 NANOSLEEP.SYNCS 0x989680 ;  /* 0x009896800000a95d */ /* 0x008fea0003900000 */
[----:B------:R-:W3:Y:S02]  /*9370*/  @!P2 SYNCS.PHASECHK.TRANS64 P2, [R0+URZ+0xc8], R6 ;  /* 0x0000c8060000a5a7 */ /* 0x000ee400080410ff */
[----:B---3--:R-:W-:Y:S05]  /*9380*/  @!P2 BRA `(.L_x_179) ;  /* 0xfffffffc00f0a947 */ /* 0x008fea000383ffff */
[----:B------:R-:W-:Y:S05]  /*9390*/  BRA `(.L_x_82) ;  /* 0xffffffb800347947 */ /* 0x000fea000383ffff */
.L_x_86:
[----:B------:R-:W-:Y:S07]  /*93a0*/  MOV R0, UR21 ;  /* 0x0000001500007c02 */ /* 0x000fee0008000f00 */
.L_x_180:
[----:B--2---:R2:W3:Y:S02]  /*93b0*/  SYNCS.PHASECHK.TRANS64.TRYWAIT P0, [R0+URZ+0xa0], R9 ;  /* 0x0000a009000075a7 */ /* 0x0044e400080011ff */
[----:B---3--:R-:W-:Y:S05]  /*93c0*/  @!P0 NANOSLEEP.SYNCS 0x989680 ;  /* 0x009896800000895d */ /* 0x008fea0003900000 */
[----:B------:R-:W3:Y:S02]  /*93d0*/  @!P0 SYNCS.PHASECHK.TRANS64 P0, [R0+URZ+0xa0], R9 ;  /* 0x0000a009000085a7 */ /* 0x000ee400080010ff */
[----:B---3--:R-:W-:Y:S05]  /*93e0*/  @!P0 BRA `(.L_x_180) ;  /* 0xfffffffc00f08947 */ /* 0x008fea000383ffff */
[----:B------:R-:W-:Y:S05]  /*93f0*/  BRA `(.L_x_181) ;  /* 0xffffffb800907947 */ /* 0x000fea000383ffff */
.L_x_87:
[----:B------:R-:W-:Y:S07]  /*9400*/  MOV R0, UR21 ;  /* 0x0000001500007c02 */ /* 0x000fee0008000f00 */
.L_x_182:
[----:B--2---:R2:W3:Y:S02]  /*9410*/  SYNCS.PHASECHK.TRANS64.TRYWAIT P0, [R0+URZ+0xa8], R9 ;  /* 0x0000a809000075a7 */ /* 0x0044e400080011ff */
[----:B---3--:R-:W-:Y:S05]  /*9420*/  @!P0 NANOSLEEP.SYNCS 0x989680 ;  /* 0x009896800000895d */ /* 0x008fea0003900000 */
[----:B------:R-:W3:Y:S02]  /*9430*/  @!P0 SYNCS.PHASECHK.TRANS64 P0, [R0+URZ+0xa8], R9 ;  /* 0x0000a809000085a7 */ /* 0x000ee400080010ff */
[----:B---3--:R-:W-:Y:S05]  /*9440*/  @!P0 BRA `(.L_x_182) ;  /* 0xfffffffc00f08947 */ /* 0x008fea000383ffff */
[----:B------:R-:W-:Y:S05]  /*9450*/  BRA `(.L_x_183) ;  /* 0xffffffb800c87947 */ /* 0x000fea000383ffff */
.L_x_88:
[----:B------:R-:W-:Y:S07]  /*9460*/  MOV R0, UR21 ;  /* 0x0000001500007c02 */ /* 0x000fee0008000f00 */
.L_x_184:
[----:B--2---:R2:W3:Y:S02]  /*9470*/  SYNCS.PHASECHK.TRANS64.TRYWAIT P0, [R0+URZ+0xb0], R9 ;  /* 0x0000b009000075a7 */ /* 0x0044e400080011ff */
[----:B---3--:R-:W-:Y:S05]  /*9480*/  @!P0 NANOSLEEP.SYNCS 0x989680 ;  /* 0x009896800000895d */ /* 0x008fea0003900000 */
[----:B------:R-:W3:Y:S02]  /*9490*/  @!P0 SYNCS.PHASECHK.TRANS64 P0, [R0+URZ+0xb0], R9 ;  /* 0x0000b009000085a7 */ /* 0x000ee400080010ff */
[----:B---3--:R-:W-:Y:S05]  /*94a0*/  @!P0 BRA `(.L_x_184) ;  /* 0xfffffffc00f08947 */ /* 0x008fea000383ffff */
[----:B------:R-:W-:Y:S05]  /*94b0*/  BRA `(.L_x_185) ;  /* 0xffffffbc000c7947 */ /* 0x000fea000383ffff */
.L_x_89:
[----:B------:R-:W-:Y:S07]  /*94c0*/  MOV R0, UR21 ;  /* 0x0000001500007c02 */ /* 0x000fee0008000f00 */
.L_x_186:
[----:B--2---:R2:W3:Y:S02]  /*94d0*/  SYNCS.PHASECHK.TRANS64.TRYWAIT P0, [R0+URZ+0xb8], R9 ;  /* 0x0000b809000075a7 */ /* 0x0044e400080011ff */
[----:B---3--:R-:W-:Y:S05]  /*94e0*/  @!P0 NANOSLEEP.SYNCS 0x989680 ;  /* 0x009896800000895d */ /* 0x008fea0003900000 */
[----:B------:R-:W3:Y:S02]  /*94f0*/  @!P0 SYNCS.PHASECHK.TRANS64 P0, [R0+URZ+0xb8], R9 ;  /* 0x0000b809000085a7 */ /* 0x000ee400080010ff */
[----:B---3--:R-:W-:Y:S05]  /*9500*/  @!P0 BRA `(.L_x_186) ;  /* 0xfffffffc00f08947 */ /* 0x008fea000383ffff */
[----:B------:R-:W-:Y:S05]  /*9510*/  BRA `(.L_x_187) ;  /* 0xffffffbc004c7947 */ /* 0x000fea000383ffff */
.L_x_91:
[----:B------:R-:W-:-:S07]  /*9520*/  MOV R0, UR21 ;  /* 0x0000001500007c02 */ /* 0x000fce0008000f00 */
.L_x_188:
[----:B---3--:R3:W4:Y:S02]  /*9530*/  SYNCS.PHASECHK.TRANS64.TRYWAIT P0, [R0+URZ+0xa0], R2 ;  /* 0x0000a002000075a7 */ /* 0x00872400080011ff */
[----:B----4-:R-:W-:Y:S05]  /*9540*/  @!P0 NANOSLEEP.SYNCS 0x989680 ;  /* 0x009896800000895d */ /* 0x010fea0003900000 */
[----:B------:R-:W4:Y:S02]  /*9550*/  @!P0 SYNCS.PHASECHK.TRANS64 P0, [R0+URZ+0xa0], R2 ;  /* 0x0000a002000085a7 */ /* 0x000f2400080010ff */
[----:B----4-:R-:W-:Y:S05]  /*9560*/  @!P0 BRA `(.L_x_188) ;  /* 0xfffffffc00f08947 */ /* 0x010fea000383ffff */
[----:B------:R-:W-:Y:S05]  /*9570*/  BRA `(.L_x_189) ;  /* 0xffffffbc00c47947 */ /* 0x000fea000383ffff */
.L_x_92:
[----:B---3--:R-:W-:-:S07]  /*9580*/  MOV R0, UR21 ;  /* 0x0000001500007c02 */ /* 0x008fce0008000f00 */
.L_x_190:
[----:B---3--:R3:W4:Y:S02]  /*9590*/  SYNCS.PHASECHK.TRANS64.TRYWAIT P0, [R0+URZ+0xa8], R2 ;  /* 0x0000a802000075a7 */ /* 0x00872400080011ff */
[----:B----4-:R-:W-:Y:S05]  /*95a0*/  @!P0 NANOSLEEP.SYNCS 0x989680 ;  /* 0x009896800000895d */ /* 0x010fea0003900000 */
[----:B------:R-:W4:Y:S02]  /*95b0*/  @!P0 SYNCS.PHASECHK.TRANS64 P0, [R0+URZ+0xa8], R2 ;  /* 0x0000a802000085a7 */ /* 0x000f2400080010ff */
[----:B----4-:R-:W-:Y:S05]  /*95c0*/  @!P0 BRA `(.L_x_190) ;  /* 0xfffffffc00f08947 */ /* 0x010fea000383ffff */
[----:B------:R-:W-:Y:S05]  /*95d0*/  BRA `(.L_x_191) ;  /* 0xffffffbc00b47947 */ /* 0x000fea000383ffff */
.L_x_93:
[----:B---3--:R-:W-:-:S07]  /*95e0*/  MOV R0, UR21 ;  /* 0x0000001500007c02 */ /* 0x008fce0008000f00 */
.L_x_192:
[----:B---3--:R3:W4:Y:S02]  /*95f0*/  SYNCS.PHASECHK.TRANS64.TRYWAIT P0, [R0+URZ+0xb0], R2 ;  /* 0x0000b002000075a7 */ /* 0x00872400080011ff */
[----:B----4-:R-:W-:Y:S05]  /*9600*/  @!P0 NANOSLEEP.SYNCS 0x989680 ;  /* 0x009896800000895d */ /* 0x010fea0003900000 */
[----:B------:R-:W4:Y:S02]  /*9610*/  @!P0 SYNCS.PHASECHK.TRANS64 P0, [R0+URZ+0xb0], R2 ;  /* 0x0000b002000085a7 */ /* 0x000f2400080010ff */
[----:B----4-:R-:W-:Y:S05]  /*9620*/  @!P0 BRA `(.L_x_192) ;  /* 0xfffffffc00f08947 */ /* 0x010fea000383ffff */
[----:B------:R-:W-:Y:S05]  /*9630*/  BRA `(.L_x_193) ;  /* 0xffffffbc00a47947 */ /* 0x000fea000383ffff */
.L_x_95:
[----:B-1----:R1:W2:Y:S02]  /*9640*/  SYNCS.PHASECHK.TRANS64.TRYWAIT P0, [R3+URZ+0xd0], R0 ;  /* 0x0000d000030075a7 */ /* 0x0022a400080011ff */
[----:B--2---:R-:W-:Y:S05]  /*9650*/  @!P0 NANOSLEEP.SYNCS 0x989680 ;  /* 0x009896800000895d */ /* 0x004fea0003900000 */
[----:B------:R-:W2:Y:S02]  /*9660*/  @!P0 SYNCS.PHASECHK.TRANS64 P0, [R3+URZ+0xd0], R0 ;  /* 0x0000d000030085a7 */ /* 0x000ea400080010ff */
[----:B--2---:R-:W-:Y:S05]  /*9670*/  @!P0 BRA `(.L_x_95) ;  /* 0xfffffffc00f08947 */ /* 0x004fea000383ffff */
[----:B------:R-:W-:Y:S05]  /*9680*/  BRA `(.L_x_194) ;  /* 0xffffffc000707947 */ /* 0x000fea000383ffff */
.L_x_106:
[----:B-1----:R-:W-:Y:S04]  /*9690*/  MOV R0, UR44 ;  /* 0x0000002c00007c02 */ /* 0x002fe80008000f00 */
[----:B------:R1:W2:Y:S03]  /*96a0*/  SYNCS.PHASECHK.TRANS64.TRYWAIT P1, [R0+URZ+0x80], R3 ;  /* 0x00008003000075a7 */ /* 0x0002a600080211ff */
[----:B--2---:R-:W-:Y:S05]  /*96b0*/  @!P1 NANOSLEEP.SYNCS 0x989680 ;  /* 0x009896800000995d */ /* 0x004fea0003900000 */
[----:B------:R-:W2:Y:S02]  /*96c0*/  @!P1 SYNCS.PHASECHK.TRANS64 P1, [R0+URZ+0x80], R3 ;  /* 0x00008003000095a7 */ /* 0x000ea400080210ff */
[----:B--2---:R-:W-:Y:S05]  /*96d0*/  @!P1 BRA `(.L_x_106) ;  /* 0xfffffffc00ec9947 */ /* 0x004fea000383ffff */
[----:B------:R-:W-:Y:S05]  /*96e0*/  BRA `(.L_x_105) ;  /* 0xffffffcc00d47947 */ /* 0x000fea000383ffff */
.L_x_108:
[----:B-1----:R1:W3:Y:S02]  /*96f0*/  SYNCS.PHASECHK.TRANS64.TRYWAIT P0, [R26+URZ+0xf0], R2 ;  /* 0x0000f0021a0075a7 */ /* 0x0022e400080011ff */
[----:B---3--:R-:W-:Y:S05]  /*9700*/  @!P0 NANOSLEEP.SYNCS 0x989680 ;  /* 0x009896800000895d */ /* 0x008fea0003900000 */
[----:B------:R-:W3:Y:S02]  /*9710*/  @!P0 SYNCS.PHASECHK.TRANS64 P0, [R26+URZ+0xf0], R2 ;  /* 0x0000f0021a0085a7 */ /* 0x000ee400080010ff */
[----:B---3--:R-:W-:Y:S05]  /*9720*/  @!P0 BRA `(.L_x_108) ;  /* 0xfffffffc00f08947 */ /* 0x008fea000383ffff */
[----:B------:R-:W-:Y:S05]  /*9730*/  BRA `(.L_x_107) ;  /* 0xffffffcc00f87947 */ /* 0x000fea000383ffff */
.L_x_117:
[----:B---3--:R3:W4:Y:S02]  /*9740*/  SYNCS.PHASECHK.TRANS64.TRYWAIT P0, [R4+URZ+0x80], R0 ;  /* 0x00008000040075a7 */ /* 0x00872400080011ff */
[----:B----4-:R-:W-:Y:S05]  /*9750*/  @!P0 NANOSLEEP.SYNCS 0x989680 ;  /* 0x009896800000895d */ /* 0x010fea0003900000 */
[----:B------:R-:W4:Y:S02]  /*9760*/  @!P0 SYNCS.PHASECHK.TRANS64 P0, [R4+URZ+0x80], R0 ;  /* 0x00008000040085a7 */ /* 0x000f2400080010ff */
[----:B----4-:R-:W-:Y:S05]  /*9770*/  @!P0 BRA `(.L_x_117) ;  /* 0xfffffffc00f08947 */ /* 0x010fea000383ffff */
[----:B------:R-:W-:Y:S05]  /*9780*/  BRA `(.L_x_116) ;  /* 0xffffffd400e47947 */ /* 0x000fea000383ffff */
.L_x_125:
[----:B-1----:R1:W4:Y:S02]  /*9790*/  SYNCS.PHASECHK.TRANS64.TRYWAIT P0, [R2+URZ+0x80], R4 ;  /* 0x00008004020075a7 */ /* 0x00232400080011ff */
[----:B----4-:R-:W-:Y:S05]  /*97a0*/  @!P0 NANOSLEEP.SYNCS 0x989680 ;  /* 0x009896800000895d */ /* 0x010fea0003900000 */
[----:B------:R-:W4:Y:S02]  /*97b0*/  @!P0 SYNCS.PHASECHK.TRANS64 P0, [R2+URZ+0x80], R4 ;  /* 0x00008004020085a7 */ /* 0x000f2400080010ff */
[----:B----4-:R-:W-:Y:S05]  /*97c0*/  @!P0 BRA `(.L_x_125) ;  /* 0xfffffffc00f08947 */ /* 0x010fea000383ffff */
[----:B------:R-:W-:Y:S05]  /*97d0*/  BRA `(.L_x_124) ;  /* 0xffffffdc00f47947 */ /* 0x000fea000383ffff */
.L_x_133:
[----:B---3--:R3:W4:Y:S02]  /*97e0*/  SYNCS.PHASECHK.TRANS64.TRYWAIT P0, [R3+URZ+0x80], R0 ;  /* 0x00008000030075a7 */ /* 0x00872400080011ff */
[----:B----4-:R-:W-:Y:S05]  /*97f0*/  @!P0 NANOSLEEP.SYNCS 0x989680 ;  /* 0x009896800000895d */ /* 0x010fea0003900000 */
[----:B------:R-:W4:Y:S02]  /*9800*/  @!P0 SYNCS.PHASECHK.TRANS64 P0, [R3+URZ+0x80], R0 ;  /* 0x00008000030085a7 */ /* 0x000f2400080010ff */
[----:B----4-:R-:W-:Y:S05]  /*9810*/  @!P0 BRA `(.L_x_133) ;  /* 0xfffffffc00f08947 */ /* 0x010fea000383ffff */
[----:B------:R-:W-:Y:S05]  /*9820*/  BRA `(.L_x_132) ;  /* 0xffffffe800007947 */ /* 0x000fea000383ffff */
        .weak           $__internal_0_$__cuda_sm10x_tcgen05_guardrail_trap_col_being_dealloced_not_returned_by_alloc
        .type           $__internal_0_$__cuda_sm10x_tcgen05_guardrail_trap_col_being_dealloced_not_returned_by_alloc,@function
        .size           $__internal_0_$__cuda_sm10x_tcgen05_guardrail_trap_col_being_dealloced_not_returned_by_alloc,($__internal_1_$__cuda_sm10x_tcgen05_guardrail_trap_phase_invalid_during_alloc - $__internal_0_$__cuda_sm10x_tcgen05_guardrail_trap_col_being_dealloced_not_returned_by_alloc)
$__internal_0_$__cuda_sm10x_tcgen05_guardrail_trap_col_being_dealloced_not_returned_by_alloc:
[----:B------:R-:W-:Y:S05]  /*9830*/  BPT.TRAP 0x1 ;  /* 0x000000040000795c */ /* 0x000fea0000300000 */
[----:B------:R-:W-:-:S04]  /*9840*/  HFMA2 R3, -RZ, RZ, 0, 0 ;  /* 0x00000000ff037431 */ /* 0x000fc800000001ff */
[----:B------:R-:W-:Y:S05]  /*9850*/  RET.REL.NODEC R2 `(_ZN7cutlass13device_kernelINS_4gemm6kernel13GemmUniversalIN4cute5tupleIJiiiiEEENS1_10collective13CollectiveMmaINS1_35MainloopSm100TmaUmmaWarpSpecializedILi8ELi2ELi4ENS5_IJNS4_1CILi4EEENSA_ILi2EEENSA_ILi1EEEEEEEENS5_IJNSA_ILi64EEENSA_ILi128EEESG_EEENS_6half_tENS5_IJlSD_lEEESJ_SK_NS4_8TiledMMAINS4_8MMA_AtomIJNS4_20SM100_MMA_F16BF16_SSISJ_SJ_fLi64ELi128ELNS4_4UMMA5MajorE0ELSP_0ELNSO_7ScaleInE0ELSQ_0EEEEEENS4_6LayoutINS5_IJSD_SD_SD_EEENS5_IJNSA_ILi0EEESV_SV_EEEEENS5_IJNS4_10UnderscoreESY_SY_EEEEENS4_23SM90_TMA_LOAD_MULTICASTENS4_14ComposedLayoutINS4_7SwizzleILi3ELi4ELi3EEENS4_18smem_ptr_flag_bitsILi16EEENST_INS5_IJNSA_ILi8EEESG_EEENS5_IJSG_SD_EEEEEEEvNS4_8identityES11_S1B_vS1C_EENS_8epilogue10collective18CollectiveEpilogueINS1E_23Sm100TmaWarpSpecializedILi4ELi2ELi16ELb1ELb0EEEJSI_NS5_IJNST_ISG_SD_EENST_INSA_ILi32EEESD_EEEEESJ_SK_SJ_SK_NS1E_6fusion15FusionCallbacksIS1I_NS1N_17LinearCombinationISJ_fSJ_fLNS_15FloatRoundStyleE2EEESI_S1M_JEEENS4_5SM1004TMEM4LOAD26SM100_TMEM_LOAD_16dp256b4xENS4_13SM90_TMA_LOADENS12_INS13_ILi2ELi4ELi3EEES16_NST_INS5_IJS17_S1K_EEENS5_IJS1K_SD_EEEEEEENS4_17SM75_U32x4_LDSM_NENS4_14SM90_TMA_STOREES22_NS4_17SM90_U32x4_STSM_NENS4_39AutoVectorizingCopyWithAssumedAlignmentILi128EEEEEEvvEEEEvNT_6ParamsE) ;  /* 0xffffff6402e87950 */ /* 0x000fea0003c3ffff */
        .weak           $__internal_1_$__cuda_sm10x_tcgen05_guardrail_trap_phase_invalid_during_alloc
        .type           $__internal_1_$__cuda_sm10x_tcgen05_guardrail_trap_phase_invalid_during_alloc,@function
        .size           $__internal_1_$__cuda_sm10x_tcgen05_guardrail_trap_phase_invalid_during_alloc,($__internal_2_$__cuda_sm10x_tcgen05_guardrail_trap_unallocated_columns_being_dealloced - $__internal_1_$__cuda_sm10x_tcgen05_guardrail_trap_phase_invalid_during_alloc)
$__internal_1_$__cuda_sm10x_tcgen05_guardrail_trap_phase_invalid_during_alloc:
[----:B------:R-:W-:Y:S05]  /*9860*/  BPT.TRAP 0x1 ;  /* 0x000000040000795c */ /* 0x000fea0000300000 */
[----:B------:R-:W-:-:S04]  /*9870*/  MOV R5, 0x0 ;  /* 0x0000000000057802 */ /* 0x000fc80000000f00 */
[----:B------:R-:W-:Y:S05]  /*9880*/  RET.REL.NODEC R4 `(_ZN7cutlass13device_kernelINS_4gemm6kernel13GemmUniversalIN4cute5tupleIJiiiiEEENS1_10collective13CollectiveMmaINS1_35MainloopSm100TmaUmmaWarpSpecializedILi8ELi2ELi4ENS5_IJNS4_1CILi4EEENSA_ILi2EEENSA_ILi1EEEEEEEENS5_IJNSA_ILi64EEENSA_ILi128EEESG_EEENS_6half_tENS5_IJlSD_lEEESJ_SK_NS4_8TiledMMAINS4_8MMA_AtomIJNS4_20SM100_MMA_F16BF16_SSISJ_SJ_fLi64ELi128ELNS4_4UMMA5MajorE0ELSP_0ELNSO_7ScaleInE0ELSQ_0EEEEEENS4_6LayoutINS5_IJSD_SD_SD_EEENS5_IJNSA_ILi0EEESV_SV_EEEEENS5_IJNS4_10UnderscoreESY_SY_EEEEENS4_23SM90_TMA_LOAD_MULTICASTENS4_14ComposedLayoutINS4_7SwizzleILi3ELi4ELi3EEENS4_18smem_ptr_flag_bitsILi16EEENST_INS5_IJNSA_ILi8EEESG_EEENS5_IJSG_SD_EEEEEEEvNS4_8identityES11_S1B_vS1C_EENS_8epilogue10collective18CollectiveEpilogueINS1E_23Sm100TmaWarpSpecializedILi4ELi2ELi16ELb1ELb0EEEJSI_NS5_IJNST_ISG_SD_EENST_INSA_ILi32EEESD_EEEEESJ_SK_SJ_SK_NS1E_6fusion15FusionCallbacksIS1I_NS1N_17LinearCombinationISJ_fSJ_fLNS_15FloatRoundStyleE2EEESI_S1M_JEEENS4_5SM1004TMEM4LOAD26SM100_TMEM_LOAD_16dp256b4xENS4_13SM90_TMA_LOADENS12_INS13_ILi2ELi4ELi3EEES16_NST_INS5_IJS17_S1K_EEENS5_IJS1K_SD_EEEEEEENS4_17SM75_U32x4_LDSM_NENS4_14SM90_TMA_STOREES22_NS4_17SM90_U32x4_STSM_NENS4_39AutoVectorizingCopyWithAssumedAlignmentILi128EEEEEEvvEEEEvNT_6ParamsE) ;  /* 0xffffff6404dc7950 */ /* 0x000fea0003c3ffff */
        .weak           $__internal_2_$__cuda_sm10x_tcgen05_guardrail_trap_unallocated_columns_being_dealloced
        .type           $__internal_2_$__cuda_sm10x_tcgen05_guardrail_trap_unallocated_columns_being_dealloced,@function
        .size           $__internal_2_$__cuda_sm10x_tcgen05_guardrail_trap_unallocated_columns_being_dealloced,(.L_x_196 - $__internal_2_$__cuda_sm10x_tcgen05_guardrail_trap_unallocated_columns_being_dealloced)
$__internal_2_$__cuda_sm10x_tcgen05_guardrail_trap_unallocated_columns_being_dealloced:
[----:B------:R-:W-:Y:S05]  /*9890*/  BPT.TRAP 0x1 ;  /* 0x000000040000795c */ /* 0x000fea0000300000 */
[----:B------:R-:W-:-:S04]  /*98a0*/  HFMA2 R3, -RZ, RZ, 0, 0 ;  /* 0x00000000ff037431 */ /* 0x000fc800000001ff */
[----:B------:R-:W-:Y:S05]  /*98b0*/  RET.REL.NODEC R2 `(_ZN7cutlass13device_kernelINS_4gemm6kernel13GemmUniversalIN4cute5tupleIJiiiiEEENS1_10collective13CollectiveMmaINS1_35MainloopSm100TmaUmmaWarpSpecializedILi8ELi2ELi4ENS5_IJNS4_1CILi4EEENSA_ILi2EEENSA_ILi1EEEEEEEENS5_IJNSA_ILi64EEENSA_ILi128EEESG_EEENS_6half_tENS5_IJlSD_lEEESJ_SK_NS4_8TiledMMAINS4_8MMA_AtomIJNS4_20SM100_MMA_F16BF16_SSISJ_SJ_fLi64ELi128ELNS4_4UMMA5MajorE0ELSP_0ELNSO_7ScaleInE0ELSQ_0EEEEEENS4_6LayoutINS5_IJSD_SD_SD_EEENS5_IJNSA_ILi0EEESV_SV_EEEEENS5_IJNS4_10UnderscoreESY_SY_EEEEENS4_23SM90_TMA_LOAD_MULTICASTENS4_14ComposedLayoutINS4_7SwizzleILi3ELi4ELi3EEENS4_18smem_ptr_flag_bitsILi16EEENST_INS5_IJNSA_ILi8EEESG_EEENS5_IJSG_SD_EEEEEEEvNS4_8identityES11_S1B_vS1C_EENS_8epilogue10collective18CollectiveEpilogueINS1E_23Sm100TmaWarpSpecializedILi4ELi2ELi16ELb1ELb0EEEJSI_NS5_IJNST_ISG_SD_EENST_INSA_ILi32EEESD_EEEEESJ_SK_SJ_SK_NS1E_6fusion15FusionCallbacksIS1I_NS1N_17LinearCombinationISJ_fSJ_fLNS_15FloatRoundStyleE2EEESI_S1M_JEEENS4_5SM1004TMEM4LOAD26SM100_TMEM_LOAD_16dp256b4xENS4_13SM90_TMA_LOADENS12_INS13_ILi2ELi4ELi3EEES16_NST_INS5_IJS17_S1K_EEENS5_IJS1K_SD_EEEEEEENS4_17SM75_U32x4_LDSM_NENS4_14SM90_TMA_STOREES22_NS4_17SM90_U32x4_STSM_NENS4_39AutoVectorizingCopyWithAssumedAlignmentILi128EEEEEEvvEEEEvNT_6ParamsE) ;  /* 0xffffff6402d07950 */ /* 0x000fea0003c3ffff */
.L_x_195:
[----:B------:R-:W-:-:S00]  /*98c0*/  BRA `(.L_x_195) ;  /* 0xfffffffc00fc7947 */ /* 0x000fc0000383ffff */
[----:B------:R-:W-:-:S00]  /*98d0*/  NOP ;  /* 0x0000000000007918 */ /* 0x000fc00000000000 */
        /* <DEDUP_REMOVED lines=10> */
.L_x_196:


//--------------------- .nv.global.init           --------------------------
	.section	.nv.global.init,"aw",@progbits
.nv.global.init:
	.type		$str$27,@object
	.size		$str$27,($str$28 - $str$27)
$str$27:
        /*0000*/ 	.byte	0x28, 0x61, 0x64, 0x64, 0x72, 0x65, 0x73, 0x73, 0x20, 0x26, 0x20, 0x6d, 0x61, 0x73, 0x6b, 0x29
        /*0010*/ 	.byte	0x20, 0x3d, 0x3d, 0x20, 0x30, 0x00
	.type		$str$28,@object
	.size		$str$28,($str$26 - $str$28)
$str$28:
        /*0016*/ 	.byte	0x2f, 0x74, 0x6d, 0x70, 0x2f, 0x63, 0x75, 0x74, 0x6c, 0x61, 0x73, 0x73, 0x5f, 0x73, 0x77, 0x65
        /*0026*/ 	.byte	0x65, 0x70, 0x5f, 0x73, 0x72, 0x63, 0x2f, 0x69, 0x6e, 0x63, 0x6c, 0x75, 0x64, 0x65, 0x2f, 0x63
        /*0036*/ 	.byte	0x75, 0x74, 0x65, 0x2f, 0x70, 0x6f, 0x69, 0x6e, 0x74, 0x65, 0x72, 0x5f, 0x66, 0x6c, 0x61, 0x67
        /*0046*/ 	.byte	0x67, 0x65, 0x64, 0x2e, 0x68, 0x70, 0x70, 0x00
	.type		$str$26,@object
	.size		$str$26,($str$25 - $str$26)
$str$26:
        /*004e*/ 	.byte	0x2f, 0x74, 0x6d, 0x70, 0x2f, 0x63, 0x75, 0x74, 0x6c, 0x61, 0x73, 0x73, 0x5f, 0x73, 0x77, 0x65
        /*005e*/ 	.byte	0x65, 0x70, 0x5f, 0x73, 0x72, 0x63, 0x2f, 0x69, 0x6e, 0x63, 0x6c, 0x75, 0x64, 0x65, 0x2f, 0x63
        /*006e*/ 	.byte	0x75, 0x74, 0x65, 0x2f, 0x61, 0x74, 0x6f, 0x6d, 0x2f, 0x63, 0x6f, 0x70, 0x79, 0x5f, 0x74, 0x72
        /*007e*/ 	.byte	0x61, 0x69, 0x74, 0x73, 0x5f, 0x73, 0x6d, 0x31, 0x30, 0x30, 0x2e, 0x68, 0x70, 0x70, 0x00
	.type		$str$25,@object
	.size		$str$25,(__unnamed_1 - $str$25)
$str$25:
        /*008d*/ 	.byte	0x28, 0x28, 0x75, 0x69, 0x6e, 0x74, 0x33, 0x32, 0x5f, 0x74, 0x28, 0x74, 0x68, 0x72, 0x65, 0x61
        /*009d*/ 	.byte	0x64, 0x49, 0x64, 0x78, 0x2e, 0x78, 0x29, 0x20, 0x2f, 0x20, 0x33, 0x32, 0x29, 0x20, 0x25, 0x20
        /*00ad*/ 	.byte	0x34, 0x29, 0x20, 0x3d, 0x3d, 0x20, 0x28, 0x28, 0x28, 0x74, 0x6d, 0x65, 0x6d, 0x5f, 0x61, 0x64
        /*00bd*/ 	.byte	0x64, 0x72, 0x20, 0x3e, 0x3e, 0x20, 0x31, 0x36, 0x29, 0x20, 0x2f, 0x20, 0x33, 0x32, 0x29, 0x20
        /*00cd*/ 	.byte	0x25, 0x20, 0x34, 0x29, 0x00
	.type		__unnamed_1,@object
	.size		__unnamed_1,(__unnamed_2 - __unnamed_1)
__unnamed_1:
        /*00d2*/ 	.byte	0x61, 0x75, 0x74, 0x6f, 0x20, 0x63, 0x75, 0x74, 0x65, 0x3a, 0x3a, 0x61, 0x73, 0x5f, 0x70, 0x6f
        /* <DEDUP_REMOVED lines=24> */
        /*0262*/ 	.byte	0x3e, 0x3e, 0x3e, 0x5d, 0x00
	.type		__unnamed_2,@object
	.size		__unnamed_2,(.L_2 - __unnamed_2)
__unnamed_2:
        /* <DEDUP_REMOVED lines=46> */
.L_2:


//--------------------- .nv.shared._ZN7cutlass13device_kernelINS_4gemm6kernel13GemmUniversalIN4cute5tupleIJiiiiEEENS1_10collective13CollectiveMmaINS1_35MainloopSm100TmaUmmaWarpSpecializedILi8ELi2ELi4ENS5_IJNS4_1CILi4EEENSA_ILi2EEENSA_ILi1EEEEEEEENS5_IJNSA_ILi64EEENSA_ILi128EEESG_EEENS_6half_tENS5_IJlSD_lEEESJ_SK_NS4_8TiledMMAINS4_8MMA_AtomIJNS4_20SM100_MMA_F16BF16_SSISJ_SJ_fLi64ELi128ELNS4_4UMMA5MajorE0ELSP_0ELNSO_7ScaleInE0ELSQ_0EEEEEENS4_6LayoutINS5_IJSD_SD_SD_EEENS5_IJNSA_ILi0EEESV_SV_EEEEENS5_IJNS4_10UnderscoreESY_SY_EEEEENS4_23SM90_TMA_LOAD_MULTICASTENS4_14ComposedLayoutINS4_7SwizzleILi3ELi4ELi3EEENS4_18smem_ptr_flag_bitsILi16EEENST_INS5_IJNSA_ILi8EEESG_EEENS5_IJSG_SD_EEEEEEEvNS4_8identityES11_S1B_vS1C_EENS_8epilogue10collective18CollectiveEpilogueINS1E_23Sm100TmaWarpSpecializedILi4ELi2ELi16ELb1ELb0EEEJSI_NS5_IJNST_ISG_SD_EENST_INSA_ILi32EEESD_EEEEESJ_SK_SJ_SK_NS1E_6fusion15FusionCallbacksIS1I_NS1N_17LinearCombinationISJ_fSJ_fLNS_15FloatRoundStyleE2EEESI_S1M_JEEENS4_5SM1004TMEM4LOAD26SM100_TMEM_LOAD_16dp256b4xENS4_13SM90_TMA_LOADENS12_INS13_ILi2ELi4ELi3EEES16_NST_INS5_IJS17_S1K_EEENS5_IJS1K_SD_EEEEEEENS4_17SM75_U32x4_LDSM_NENS4_14SM90_TMA_STOREES22_NS4_17SM90_U32x4_STSM_NENS4_39AutoVectorizingCopyWithAssumedAlignmentILi128EEEEEEvvEEEEvNT_6ParamsE --------------------------
	.section	.nv.shared._ZN7cutlass13device_kernelINS_4gemm6kernel13GemmUniversalIN4cute5tupleIJiiiiEEENS1_10collective13CollectiveMmaINS1_35MainloopSm100TmaUmmaWarpSpecializedILi8ELi2ELi4ENS5_IJNS4_1CILi4EEENSA_ILi2EEENSA_ILi1EEEEEEEENS5_IJNSA_ILi64EEENSA_ILi128EEESG_EEENS_6half_tENS5_IJlSD_lEEESJ_SK_NS4_8TiledMMAINS4_8MMA_AtomIJNS4_20SM100_MMA_F16BF16_SSISJ_SJ_fLi64ELi128ELNS4_4UMMA5MajorE0ELSP_0ELNSO_7ScaleInE0ELSQ_0EEEEEENS4_6LayoutINS5_IJSD_SD_SD_EEENS5_IJNSA_ILi0EEESV_SV_EEEEENS5_IJNS4_10UnderscoreESY_SY_EEEEENS4_23SM90_TMA_LOAD_MULTICASTENS4_14ComposedLayoutINS4_7SwizzleILi3ELi4ELi3EEENS4_18smem_ptr_flag_bitsILi16EEENST_INS5_IJNSA_ILi8EEESG_EEENS5_IJSG_SD_EEEEEEEvNS4_8identityES11_S1B_vS1C_EENS_8epilogue10collective18CollectiveEpilogueINS1E_23Sm100TmaWarpSpecializedILi4ELi2ELi16ELb1ELb0EEEJSI_NS5_IJNST_ISG_SD_EENST_INSA_ILi32EEESD_EEEEESJ_SK_SJ_SK_NS1E_6fusion15FusionCallbacksIS1I_NS1N_17LinearCombinationISJ_fSJ_fLNS_15FloatRoundStyleE2EEESI_S1M_JEEENS4_5SM1004TMEM4LOAD26SM100_TMEM_LOAD_16dp256b4xENS4_13SM90_TMA_LOADENS12_INS13_ILi2ELi4ELi3EEES16_NST_INS5_IJS17_S1K_EEENS5_IJS1K_SD_EEEEEEENS4_17SM75_U32x4_LDSM_NENS4_14SM90_TMA_STOREES22_NS4_17SM90_U32x4_STSM_NENS4_39AutoVectorizingCopyWithAssumedAlignmentILi128EEEEEEvvEEEEvNT_6ParamsE,"aw",@nobits
	.sectionflags	@""
	.align	16
	.zero		1024


//--------------------- .nv.shared.reserved.0     --------------------------
	.section	.nv.shared.reserved.0,"aw",@nobits
	.weak		__nv_reservedSMEM_offset_0_alias
	.size		__nv_reservedSMEM_offset_0_alias, 0, 64
	.other		__nv_reservedSMEM_offset_0_alias,@"STO_CUDA_RESERVED_SHARED STV_DEFAULT"
__nv_reservedSMEM_offset_0_alias:
	.zero		0
.nv.shared.reserved.0:
	.zero		64
	.weak		__nv_reservedSMEM_tcgen05_partition
	.type		__nv_reservedSMEM_tcgen05_partition,@object
	.size		__nv_reservedSMEM_tcgen05_partition,(.L_0 - __nv_reservedSMEM_tcgen05_partition)
__nv_reservedSMEM_tcgen05_partition:
	.zero		32
.L_0:


//--------------------- .nv.global                --------------------------
	.section	.nv.global,"aw",@nobits
.nv.global:
	.type		_ZN40_INTERNAL_5b146655_4_k_cu_bc41ffeb_270664cute1_E,@object
	.size		_ZN40_INTERNAL_5b146655_4_k_cu_bc41ffeb_270664cute1_E,(_ZN40_INTERNAL_5b146655_4_k_cu_bc41ffeb_270664cuda3std3__45__cpo6cbeginE - _ZN40_INTERNAL_5b146655_4_k_cu_bc41ffeb_270664cute1_E)
_ZN40_INTERNAL_5b146655_4_k_cu_bc41ffeb_270664cute1_E:
	.zero		1
	.type		_ZN40_INTERNAL_5b146655_4_k_cu_bc41ffeb_270664cuda3std3__45__cpo6cbeginE,@object
	.size		_ZN40_INTERNAL_5b146655_4_k_cu_bc41ffeb_270664cuda3std3__45__cpo6cbeginE,(_ZN40_INTERNAL_5b146655_4_k_cu_bc41ffeb_270664cuda3std3__48in_placeE - _ZN40_INTERNAL_5b146655_4_k_cu_bc41ffeb_270664cuda3std3__45__cpo6cbeginE)
_ZN40_INTERNAL_5b146655_4_k_cu_bc41ffeb_270664cuda3std3__45__cpo6cbeginE:
	.zero		1
	.type		_ZN40_INTERNAL_5b146655_4_k_cu_bc41ffeb_270664cuda3std3__48in_placeE,@object
	.size		_ZN40_INTERNAL_5b146655_4_k_cu_bc41ffeb_270664cuda3std3__48in_placeE,(_ZN40_INTERNAL_5b146655_4_k_cu_bc41ffeb_270664cuda3std6ranges3__45__cpo9iter_moveE - _ZN40_INTERNAL_5b146655_4_k_cu_bc41ffeb_270664cuda3std3__48in_placeE)
_ZN40_INTERNAL_5b146655_4_k_cu_bc41ffeb_270664cuda3std3__48in_placeE:
	.zero		1
	.type		_ZN40_INTERNAL_5b146655_4_k_cu_bc41ffeb_270664cuda3std6ranges3__45__cpo9iter_moveE,@object
	.size		_ZN40_INTERNAL_5b146655_4_k_cu_bc41ffeb_270664cuda3std6ranges3__45__cpo9iter_moveE,(_ZN40_INTERNAL_5b146655_4_k_cu_bc41ffeb_270664cuda3std3__45__cpo5beginE - _ZN40_INTERNAL_5b146655_4_k_cu_bc41ffeb_270664cuda3std6ranges3__45__cpo9iter_moveE)
_ZN40_INTERNAL_5b146655_4_k_cu_bc41ffeb_270664cuda3std6ranges3__45__cpo9iter_moveE:
	.zero		1
	.type		_ZN40_INTERNAL_5b146655_4_k_cu_bc41ffeb_270664cuda3std3__45__cpo5beginE,@object
	.size		_ZN40_INTERNAL_5b146655_4_k_cu_bc41ffeb_270664cuda3std3__45__cpo5beginE,(_ZN40_INTERNAL_5b146655_4_k_cu_bc41ffeb_270664cuda3std3__442_GLOBAL__N__5b146655_4_k_cu_bc41ffeb_270666ignoreE - _ZN40_INTERNAL_5b146655_4_k_cu_bc41ffeb_270664cuda3std3__45__cpo5beginE)
_ZN40_INTERNAL_5b146655_4_k_cu_bc41ffeb_270664cuda3std3__45__cpo5beginE:
	.zero		1
	.type		_ZN40_INTERNAL_5b146655_4_k_cu_bc41ffeb_270664cuda3std3__442_GLOBAL__N__5b146655_4_k_cu_bc41ffeb_270666ignoreE,@object
	.size		_ZN40_INTERNAL_5b146655_4_k_cu_bc41ffeb_270664cuda3std3__442_GLOBAL__N__5b146655_4_k_cu_bc41ffeb_270666ignoreE,(_ZN40_INTERNAL_5b146655_4_k_cu_bc41ffeb_270664cute7productE - _ZN40_INTERNAL_5b146655_4_k_cu_bc41ffeb_270664cuda3std3__442_GLOBAL__N__5b146655_4_k_cu_bc41ffeb_270666ignoreE)
_ZN40_INTERNAL_5b146655_4_k_cu_bc41ffeb_270664cuda3std3__442_GLOBAL__N__5b146655_4_k_cu_bc41ffeb_270666ignoreE:
	.zero		1
	.type		_ZN40_INTERNAL_5b146655_4_k_cu_bc41ffeb_270664cute7productE,@object
	.size		_ZN40_INTERNAL_5b146655_4_k_cu_bc41ffeb_270664cute7productE,(_ZN40_INTERNAL_5b146655_4_k_cu_bc41ffeb_270664cuda3std3__45__cpo3endE - _ZN40_INTERNAL_5b146655_4_k_cu_bc41ffeb_270664cute7productE)
_ZN40_INTERNAL_5b146655_4_k_cu_bc41ffeb_270664cute7productE:
	.zero		1
	.type		_ZN40_INTERNAL_5b146655_4_k_cu_bc41ffeb_270664cuda3std3__45__cpo3endE,@object
	.size		_ZN40_INTERNAL_5b146655_4_k_cu_bc41ffeb_270664cuda3std3__45__cpo3endE,(_ZN40_INTERNAL_5b146655_4_k_cu_bc41ffeb_270664cuda3std3__419piecewise_constructE - _ZN40_INTERNAL_5b146655_4_k_cu_bc41ffeb_270664cuda3std3__45__cpo3endE)
_ZN40_INTERNAL_5b146655_4_k_cu_bc41ffeb_270664cuda3std3__45__cpo3endE:
	.zero		1
	.type		_ZN40_INTERNAL_5b146655_4_k_cu_bc41ffeb_270664cuda3std3__419piecewise_constructE,@object
	.size		_ZN40_INTERNAL_5b146655_4_k_cu_bc41ffeb_270664cuda3std3__419piecewise_constructE,(_ZN40_INTERNAL_5b146655_4_k_cu_bc41ffeb_270664cuda3std3__45__cpo4cendE - _ZN40_INTERNAL_5b146655_4_k_cu_bc41ffeb_270664cuda3std3__419piecewise_constructE)
_ZN40_INTERNAL_5b146655_4_k_cu_bc41ffeb_270664cuda3std3__419piecewise_constructE:
	.zero		1
	.type		_ZN40_INTERNAL_5b146655_4_k_cu_bc41ffeb_270664cuda3std3__45__cpo4cendE,@object
	.size		_ZN40_INTERNAL_5b146655_4_k_cu_bc41ffeb_270664cuda3std3__45__cpo4cendE,(_ZN40_INTERNAL_5b146655_4_k_cu_bc41ffeb_270664cuda3std6ranges3__45__cpo4swapE - _ZN40_INTERNAL_5b146655_4_k_cu_bc41ffeb_270664cuda3std3__45__cpo4cendE)
_ZN40_INTERNAL_5b146655_4_k_cu_bc41ffeb_270664cuda3std3__45__cpo4cendE:
	.zero		1
	.type		_ZN40_INTERNAL_5b146655_4_k_cu_bc41ffeb_270664cuda3std6ranges3__45__cpo4swapE,@object
	.size		_ZN40_INTERNAL_5b146655_4_k_cu_bc41ffeb_270664cuda3std6ranges3__45__cpo4swapE,(.L_10 - _ZN40_INTERNAL_5b146655_4_k_cu_bc41ffeb_270664cuda3std6ranges3__45__cpo4swapE)
_ZN40_INTERNAL_5b146655_4_k_cu_bc41ffeb_270664cuda3std6ranges3__45__cpo4swapE:
	.zero		1
.L_10:


//--------------------- .nv.constant0._ZN7cutlass13device_kernelINS_4gemm6kernel13GemmUniversalIN4cute5tupleIJiiiiEEENS1_10collective13CollectiveMmaINS1_35MainloopSm100TmaUmmaWarpSpecializedILi8ELi2ELi4ENS5_IJNS4_1CILi4EEENSA_ILi2EEENSA_ILi1EEEEEEEENS5_IJNSA_ILi64EEENSA_ILi128EEESG_EEENS_6half_tENS5_IJlSD_lEEESJ_SK_NS4_8TiledMMAINS4_8MMA_AtomIJNS4_20SM100_MMA_F16BF16_SSISJ_SJ_fLi64ELi128ELNS4_4UMMA5MajorE0ELSP_0ELNSO_7ScaleInE0ELSQ_0EEEEEENS4_6LayoutINS5_IJSD_SD_SD_EEENS5_IJNSA_ILi0EEESV_SV_EEEEENS5_IJNS4_10UnderscoreESY_SY_EEEEENS4_23SM90_TMA_LOAD_MULTICASTENS4_14ComposedLayoutINS4_7SwizzleILi3ELi4ELi3EEENS4_18smem_ptr_flag_bitsILi16EEENST_INS5_IJNSA_ILi8EEESG_EEENS5_IJSG_SD_EEEEEEEvNS4_8identityES11_S1B_vS1C_EENS_8epilogue10collective18CollectiveEpilogueINS1E_23Sm100TmaWarpSpecializedILi4ELi2ELi16ELb1ELb0EEEJSI_NS5_IJNST_ISG_SD_EENST_INSA_ILi32EEESD_EEEEESJ_SK_SJ_SK_NS1E_6fusion15FusionCallbacksIS1I_NS1N_17LinearCombinationISJ_fSJ_fLNS_15FloatRoundStyleE2EEESI_S1M_JEEENS4_5SM1004TMEM4LOAD26SM100_TMEM_LOAD_16dp256b4xENS4_13SM90_TMA_LOADENS12_INS13_ILi2ELi4ELi3EEES16_NST_INS5_IJS17_S1K_EEENS5_IJS1K_SD_EEEEEEENS4_17SM75_U32x4_LDSM_NENS4_14SM90_TMA_STOREES22_NS4_17SM90_U32x4_STSM_NENS4_39AutoVectorizingCopyWithAssumedAlignmentILi128EEEEEEvvEEEEvNT_6ParamsE --------------------------
	.section	.nv.constant0._ZN7cutlass13device_kernelINS_4gemm6kernel13GemmUniversalIN4cute5tupleIJiiiiEEENS1_10collective13CollectiveMmaINS1_35MainloopSm100TmaUmmaWarpSpecializedILi8ELi2ELi4ENS5_IJNS4_1CILi4EEENSA_ILi2EEENSA_ILi1EEEEEEEENS5_IJNSA_ILi64EEENSA_ILi128EEESG_EEENS_6half_tENS5_IJlSD_lEEESJ_SK_NS4_8TiledMMAINS4_8MMA_AtomIJNS4_20SM100_MMA_F16BF16_SSISJ_SJ_fLi64ELi128ELNS4_4UMMA5MajorE0ELSP_0ELNSO_7ScaleInE0ELSQ_0EEEEEENS4_6LayoutINS5_IJSD_SD_SD_EEENS5_IJNSA_ILi0EEESV_SV_EEEEENS5_IJNS4_10UnderscoreESY_SY_EEEEENS4_23SM90_TMA_LOAD_MULTICASTENS4_14ComposedLayoutINS4_7SwizzleILi3ELi4ELi3EEENS4_18smem_ptr_flag_bitsILi16EEENST_INS5_IJNSA_ILi8EEESG_EEENS5_IJSG_SD_EEEEEEEvNS4_8identityES11_S1B_vS1C_EENS_8epilogue10collective18CollectiveEpilogueINS1E_23Sm100TmaWarpSpecializedILi4ELi2ELi16ELb1ELb0EEEJSI_NS5_IJNST_ISG_SD_EENST_INSA_ILi32EEESD_EEEEESJ_SK_SJ_SK_NS1E_6fusion15FusionCallbacksIS1I_NS1N_17LinearCombinationISJ_fSJ_fLNS_15FloatRoundStyleE2EEESI_S1M_JEEENS4_5SM1004TMEM4LOAD26SM100_TMEM_LOAD_16dp256b4xENS4_13SM90_TMA_LOADENS12_INS13_ILi2ELi4ELi3EEES16_NST_INS5_IJS17_S1K_EEENS5_IJS1K_SD_EEEEEEENS4_17SM75_U32x4_LDSM_NENS4_14SM90_TMA_STOREES22_NS4_17SM90_U32x4_STSM_NENS4_39AutoVectorizingCopyWithAssumedAlignmentILi128EEEEEEvvEEEEvNT_6ParamsE,"a",@progbits
	.sectionflags	@""
	.align	4
.nv.constant0._ZN7cutlass13device_kernelINS_4gemm6kernel13GemmUniversalIN4cute5tupleIJiiiiEEENS1_10collective13CollectiveMmaINS1_35MainloopSm100TmaUmmaWarpSpecializedILi8ELi2ELi4ENS5_IJNS4_1CILi4EEENSA_ILi2EEENSA_ILi1EEEEEEEENS5_IJNSA_ILi64EEENSA_ILi128EEESG_EEENS_6half_tENS5_IJlSD_lEEESJ_SK_NS4_8TiledMMAINS4_8MMA_AtomIJNS4_20SM100_MMA_F16BF16_SSISJ_SJ_fLi64ELi128ELNS4_4UMMA5MajorE0ELSP_0ELNSO_7ScaleInE0ELSQ_0EEEEEENS4_6LayoutINS5_IJSD_SD_SD_EEENS5_IJNSA_ILi0EEESV_SV_EEEEENS5_IJNS4_10UnderscoreESY_SY_EEEEENS4_23SM90_TMA_LOAD_MULTICASTENS4_14ComposedLayoutINS4_7SwizzleILi3ELi4ELi3EEENS4_18smem_ptr_flag_bitsILi16EEENST_INS5_IJNSA_ILi8EEESG_EEENS5_IJSG_SD_EEEEEEEvNS4_8identityES11_S1B_vS1C_EENS_8epilogue10collective18CollectiveEpilogueINS1E_23Sm100TmaWarpSpecializedILi4ELi2ELi16ELb1ELb0EEEJSI_NS5_IJNST_ISG_SD_EENST_INSA_ILi32EEESD_EEEEESJ_SK_SJ_SK_NS1E_6fusion15FusionCallbacksIS1I_NS1N_17LinearCombinationISJ_fSJ_fLNS_15FloatRoundStyleE2EEESI_S1M_JEEENS4_5SM1004TMEM4LOAD26SM100_TMEM_LOAD_16dp256b4xENS4_13SM90_TMA_LOADENS12_INS13_ILi2ELi4ELi3EEES16_NST_INS5_IJS17_S1K_EEENS5_IJS1K_SD_EEEEEEENS4_17SM75_U32x4_LDSM_NENS4_14SM90_TMA_STOREES22_NS4_17SM90_U32x4_STSM_NENS4_39AutoVectorizingCopyWithAssumedAlignmentILi128EEEEEEvvEEEEvNT_6ParamsE:
	.zero		2944


//--------------------- SYMBOLS --------------------------

	.type		.nv.reservedSmem.offset0,@object
	.size		.nv.reservedSmem.offset0,0x4
	.type		.nv.reservedSmem.cap,@object
	.size		.nv.reservedSmem.cap,0x4
	.type		__assertfail,@function
